//
// Generated by NVIDIA NVVM Compiler
//
// Compiler Build ID: CL-36424714
// Cuda compilation tools, release 13.0, V13.0.88
// Based on NVVM 20.0.0
//

.version 9.0
.target sm_100
.address_size 64

	// .globl	init
.extern .func  (.param .b64 func_retval0) malloc
(
	.param .b64 malloc_param_0
)
;
.extern .func free
(
	.param .b64 free_param_0
)
;
.global .align 4 .b8 precalc_xorwow_matrix[102400];
.global .align 4 .b8 precalc_xorwow_offset_matrix[102400];
.global .align 4 .b8 mrg32k3aM1[2304];
.global .align 4 .b8 mrg32k3aM2[2304];
.global .align 4 .b8 mrg32k3aM1SubSeq[2016];
.global .align 4 .b8 mrg32k3aM2SubSeq[2016];
.global .align 4 .b8 mrg32k3aM1Seq[2304];
.global .align 4 .b8 mrg32k3aM2Seq[2304];
.const .align 8 .b8 __cr_lgamma_table[72];
.global .align 4 .b8 __cudart_i2opi_f[24] = {65, 144, 67, 60, 153, 149, 98, 219, 192, 221, 52, 245, 209, 87, 39, 252, 41, 21, 68, 78, 110, 131, 249, 162};

.visible .entry init(
	.param .u64 .ptr .align 1 init_param_0,
	.param .u64 .ptr .align 1 init_param_1
)
{
	.reg .pred 	%p<24>;
	.reg .b32 	%r<410>;
	.reg .b64 	%rd<21>;

	ld.param.u64 	%rd8, [init_param_0];
	ld.param.u64 	%rd9, [init_param_1];
	cvta.to.global.u64 	%rd10, %rd9;
	cvta.to.global.u64 	%rd11, %rd8;
	mov.u32 	%r182, %tid.x;
	ld.global.u64 	%rd12, [%rd11];
	cvt.u64.u32 	%rd20, %r182;
	mul.wide.u32 	%rd13, %r182, 48;
	add.s64 	%rd2, %rd10, %rd13;
	cvt.u32.u64 	%r183, %rd12;
	xor.b32  	%r184, %r183, -1429050551;
	mul.lo.s32 	%r185, %r184, 1099087573;
	{ .reg .b32 tmp; mov.b64 {tmp, %r186}, %rd12; }
	xor.b32  	%r187, %r186, -136515619;
	mul.lo.s32 	%r188, %r187, -1703105765;
	add.s32 	%r189, %r185, %r188;
	add.s32 	%r190, %r189, 6615241;
	add.s32 	%r191, %r185, 123456789;
	st.global.v2.u32 	[%rd2], {%r190, %r191};
	xor.b32  	%r192, %r185, 362436069;
	add.s32 	%r193, %r188, 521288629;
	st.global.v2.u32 	[%rd2+8], {%r192, %r193};
	xor.b32  	%r194, %r188, 88675123;
	add.s32 	%r195, %r185, 5783321;
	st.global.v2.u32 	[%rd2+16], {%r194, %r195};
	setp.eq.s32 	%p1, %r182, 0;
	@%p1 bra 	$L__BB0_42;
	mov.b32 	%r316, 0;
$L__BB0_2:
	and.b64  	%rd4, %rd20, 3;
	setp.eq.s64 	%p2, %rd4, 0;
	@%p2 bra 	$L__BB0_41;
	mul.wide.u32 	%rd14, %r316, 3200;
	mov.u64 	%rd15, precalc_xorwow_matrix;
	add.s64 	%rd5, %rd15, %rd14;
	cvt.u32.u64 	%r2, %rd4;
	mov.b32 	%r317, 0;
$L__BB0_4:
	mov.b32 	%r330, 0;
	mov.u32 	%r331, %r330;
	mov.u32 	%r332, %r330;
	mov.u32 	%r333, %r330;
	mov.u32 	%r334, %r330;
	mov.u32 	%r323, %r330;
$L__BB0_5:
	mul.wide.u32 	%rd16, %r323, 4;
	add.s64 	%rd17, %rd2, %rd16;
	ld.global.u32 	%r10, [%rd17+4];
	shl.b32 	%r11, %r323, 5;
	mov.b32 	%r329, 0;
$L__BB0_6:
	.pragma "nounroll";
	shr.u32 	%r200, %r10, %r329;
	and.b32  	%r201, %r200, 1;
	setp.eq.b32 	%p3, %r201, 1;
	not.pred 	%p4, %p3;
	add.s32 	%r202, %r11, %r329;
	mul.lo.s32 	%r203, %r202, 5;
	mul.wide.u32 	%rd18, %r203, 4;
	add.s64 	%rd6, %rd5, %rd18;
	@%p4 bra 	$L__BB0_8;
	ld.global.u32 	%r204, [%rd6];
	xor.b32  	%r334, %r334, %r204;
	ld.global.u32 	%r205, [%rd6+4];
	xor.b32  	%r333, %r333, %r205;
	ld.global.u32 	%r206, [%rd6+8];
	xor.b32  	%r332, %r332, %r206;
	ld.global.u32 	%r207, [%rd6+12];
	xor.b32  	%r331, %r331, %r207;
	ld.global.u32 	%r208, [%rd6+16];
	xor.b32  	%r330, %r330, %r208;
$L__BB0_8:
	and.b32  	%r210, %r200, 2;
	setp.eq.s32 	%p5, %r210, 0;
	@%p5 bra 	$L__BB0_10;
	ld.global.u32 	%r211, [%rd6+20];
	xor.b32  	%r334, %r334, %r211;
	ld.global.u32 	%r212, [%rd6+24];
	xor.b32  	%r333, %r333, %r212;
	ld.global.u32 	%r213, [%rd6+28];
	xor.b32  	%r332, %r332, %r213;
	ld.global.u32 	%r214, [%rd6+32];
	xor.b32  	%r331, %r331, %r214;
	ld.global.u32 	%r215, [%rd6+36];
	xor.b32  	%r330, %r330, %r215;
$L__BB0_10:
	and.b32  	%r217, %r200, 4;
	setp.eq.s32 	%p6, %r217, 0;
	@%p6 bra 	$L__BB0_12;
	ld.global.u32 	%r218, [%rd6+40];
	xor.b32  	%r334, %r334, %r218;
	ld.global.u32 	%r219, [%rd6+44];
	xor.b32  	%r333, %r333, %r219;
	ld.global.u32 	%r220, [%rd6+48];
	xor.b32  	%r332, %r332, %r220;
	ld.global.u32 	%r221, [%rd6+52];
	xor.b32  	%r331, %r331, %r221;
	ld.global.u32 	%r222, [%rd6+56];
	xor.b32  	%r330, %r330, %r222;
$L__BB0_12:
	and.b32  	%r224, %r200, 8;
	setp.eq.s32 	%p7, %r224, 0;
	@%p7 bra 	$L__BB0_14;
	ld.global.u32 	%r225, [%rd6+60];
	xor.b32  	%r334, %r334, %r225;
	ld.global.u32 	%r226, [%rd6+64];
	xor.b32  	%r333, %r333, %r226;
	ld.global.u32 	%r227, [%rd6+68];
	xor.b32  	%r332, %r332, %r227;
	ld.global.u32 	%r228, [%rd6+72];
	xor.b32  	%r331, %r331, %r228;
	ld.global.u32 	%r229, [%rd6+76];
	xor.b32  	%r330, %r330, %r229;
$L__BB0_14:
	and.b32  	%r231, %r200, 16;
	setp.eq.s32 	%p8, %r231, 0;
	@%p8 bra 	$L__BB0_16;
	ld.global.u32 	%r232, [%rd6+80];
	xor.b32  	%r334, %r334, %r232;
	ld.global.u32 	%r233, [%rd6+84];
	xor.b32  	%r333, %r333, %r233;
	ld.global.u32 	%r234, [%rd6+88];
	xor.b32  	%r332, %r332, %r234;
	ld.global.u32 	%r235, [%rd6+92];
	xor.b32  	%r331, %r331, %r235;
	ld.global.u32 	%r236, [%rd6+96];
	xor.b32  	%r330, %r330, %r236;
$L__BB0_16:
	and.b32  	%r238, %r200, 32;
	setp.eq.s32 	%p9, %r238, 0;
	@%p9 bra 	$L__BB0_18;
	ld.global.u32 	%r239, [%rd6+100];
	xor.b32  	%r334, %r334, %r239;
	ld.global.u32 	%r240, [%rd6+104];
	xor.b32  	%r333, %r333, %r240;
	ld.global.u32 	%r241, [%rd6+108];
	xor.b32  	%r332, %r332, %r241;
	ld.global.u32 	%r242, [%rd6+112];
	xor.b32  	%r331, %r331, %r242;
	ld.global.u32 	%r243, [%rd6+116];
	xor.b32  	%r330, %r330, %r243;
$L__BB0_18:
	and.b32  	%r245, %r200, 64;
	setp.eq.s32 	%p10, %r245, 0;
	@%p10 bra 	$L__BB0_20;
	ld.global.u32 	%r246, [%rd6+120];
	xor.b32  	%r334, %r334, %r246;
	ld.global.u32 	%r247, [%rd6+124];
	xor.b32  	%r333, %r333, %r247;
	ld.global.u32 	%r248, [%rd6+128];
	xor.b32  	%r332, %r332, %r248;
	ld.global.u32 	%r249, [%rd6+132];
	xor.b32  	%r331, %r331, %r249;
	ld.global.u32 	%r250, [%rd6+136];
	xor.b32  	%r330, %r330, %r250;
$L__BB0_20:
	and.b32  	%r252, %r200, 128;
	setp.eq.s32 	%p11, %r252, 0;
	@%p11 bra 	$L__BB0_22;
	ld.global.u32 	%r253, [%rd6+140];
	xor.b32  	%r334, %r334, %r253;
	ld.global.u32 	%r254, [%rd6+144];
	xor.b32  	%r333, %r333, %r254;
	ld.global.u32 	%r255, [%rd6+148];
	xor.b32  	%r332, %r332, %r255;
	ld.global.u32 	%r256, [%rd6+152];
	xor.b32  	%r331, %r331, %r256;
	ld.global.u32 	%r257, [%rd6+156];
	xor.b32  	%r330, %r330, %r257;
$L__BB0_22:
	and.b32  	%r259, %r200, 256;
	setp.eq.s32 	%p12, %r259, 0;
	@%p12 bra 	$L__BB0_24;
	ld.global.u32 	%r260, [%rd6+160];
	xor.b32  	%r334, %r334, %r260;
	ld.global.u32 	%r261, [%rd6+164];
	xor.b32  	%r333, %r333, %r261;
	ld.global.u32 	%r262, [%rd6+168];
	xor.b32  	%r332, %r332, %r262;
	ld.global.u32 	%r263, [%rd6+172];
	xor.b32  	%r331, %r331, %r263;
	ld.global.u32 	%r264, [%rd6+176];
	xor.b32  	%r330, %r330, %r264;
$L__BB0_24:
	and.b32  	%r266, %r200, 512;
	setp.eq.s32 	%p13, %r266, 0;
	@%p13 bra 	$L__BB0_26;
	ld.global.u32 	%r267, [%rd6+180];
	xor.b32  	%r334, %r334, %r267;
	ld.global.u32 	%r268, [%rd6+184];
	xor.b32  	%r333, %r333, %r268;
	ld.global.u32 	%r269, [%rd6+188];
	xor.b32  	%r332, %r332, %r269;
	ld.global.u32 	%r270, [%rd6+192];
	xor.b32  	%r331, %r331, %r270;
	ld.global.u32 	%r271, [%rd6+196];
	xor.b32  	%r330, %r330, %r271;
$L__BB0_26:
	and.b32  	%r273, %r200, 1024;
	setp.eq.s32 	%p14, %r273, 0;
	@%p14 bra 	$L__BB0_28;
	ld.global.u32 	%r274, [%rd6+200];
	xor.b32  	%r334, %r334, %r274;
	ld.global.u32 	%r275, [%rd6+204];
	xor.b32  	%r333, %r333, %r275;
	ld.global.u32 	%r276, [%rd6+208];
	xor.b32  	%r332, %r332, %r276;
	ld.global.u32 	%r277, [%rd6+212];
	xor.b32  	%r331, %r331, %r277;
	ld.global.u32 	%r278, [%rd6+216];
	xor.b32  	%r330, %r330, %r278;
$L__BB0_28:
	and.b32  	%r280, %r200, 2048;
	setp.eq.s32 	%p15, %r280, 0;
	@%p15 bra 	$L__BB0_30;
	ld.global.u32 	%r281, [%rd6+220];
	xor.b32  	%r334, %r334, %r281;
	ld.global.u32 	%r282, [%rd6+224];
	xor.b32  	%r333, %r333, %r282;
	ld.global.u32 	%r283, [%rd6+228];
	xor.b32  	%r332, %r332, %r283;
	ld.global.u32 	%r284, [%rd6+232];
	xor.b32  	%r331, %r331, %r284;
	ld.global.u32 	%r285, [%rd6+236];
	xor.b32  	%r330, %r330, %r285;
$L__BB0_30:
	and.b32  	%r287, %r200, 4096;
	setp.eq.s32 	%p16, %r287, 0;
	@%p16 bra 	$L__BB0_32;
	ld.global.u32 	%r288, [%rd6+240];
	xor.b32  	%r334, %r334, %r288;
	ld.global.u32 	%r289, [%rd6+244];
	xor.b32  	%r333, %r333, %r289;
	ld.global.u32 	%r290, [%rd6+248];
	xor.b32  	%r332, %r332, %r290;
	ld.global.u32 	%r291, [%rd6+252];
	xor.b32  	%r331, %r331, %r291;
	ld.global.u32 	%r292, [%rd6+256];
	xor.b32  	%r330, %r330, %r292;
$L__BB0_32:
	and.b32  	%r294, %r200, 8192;
	setp.eq.s32 	%p17, %r294, 0;
	@%p17 bra 	$L__BB0_34;
	ld.global.u32 	%r295, [%rd6+260];
	xor.b32  	%r334, %r334, %r295;
	ld.global.u32 	%r296, [%rd6+264];
	xor.b32  	%r333, %r333, %r296;
	ld.global.u32 	%r297, [%rd6+268];
	xor.b32  	%r332, %r332, %r297;
	ld.global.u32 	%r298, [%rd6+272];
	xor.b32  	%r331, %r331, %r298;
	ld.global.u32 	%r299, [%rd6+276];
	xor.b32  	%r330, %r330, %r299;
$L__BB0_34:
	and.b32  	%r301, %r200, 16384;
	setp.eq.s32 	%p18, %r301, 0;
	@%p18 bra 	$L__BB0_36;
	ld.global.u32 	%r302, [%rd6+280];
	xor.b32  	%r334, %r334, %r302;
	ld.global.u32 	%r303, [%rd6+284];
	xor.b32  	%r333, %r333, %r303;
	ld.global.u32 	%r304, [%rd6+288];
	xor.b32  	%r332, %r332, %r304;
	ld.global.u32 	%r305, [%rd6+292];
	xor.b32  	%r331, %r331, %r305;
	ld.global.u32 	%r306, [%rd6+296];
	xor.b32  	%r330, %r330, %r306;
$L__BB0_36:
	and.b32  	%r308, %r200, 32768;
	setp.eq.s32 	%p19, %r308, 0;
	@%p19 bra 	$L__BB0_38;
	ld.global.u32 	%r309, [%rd6+300];
	xor.b32  	%r334, %r334, %r309;
	ld.global.u32 	%r310, [%rd6+304];
	xor.b32  	%r333, %r333, %r310;
	ld.global.u32 	%r311, [%rd6+308];
	xor.b32  	%r332, %r332, %r311;
	ld.global.u32 	%r312, [%rd6+312];
	xor.b32  	%r331, %r331, %r312;
	ld.global.u32 	%r313, [%rd6+316];
	xor.b32  	%r330, %r330, %r313;
$L__BB0_38:
	add.s32 	%r329, %r329, 16;
	setp.ne.s32 	%p20, %r329, 32;
	@%p20 bra 	$L__BB0_6;
	mad.lo.s32 	%r314, %r323, -31, %r11;
	add.s32 	%r323, %r314, 1;
	setp.ne.s32 	%p21, %r323, 5;
	@%p21 bra 	$L__BB0_5;
	st.global.u32 	[%rd2+4], %r334;
	st.global.u32 	[%rd2+8], %r333;
	st.global.u32 	[%rd2+12], %r332;
	st.global.u32 	[%rd2+16], %r331;
	st.global.u32 	[%rd2+20], %r330;
	add.s32 	%r317, %r317, 1;
	setp.lt.u32 	%p22, %r317, %r2;
	@%p22 bra 	$L__BB0_4;
$L__BB0_41:
	shr.u64 	%rd7, %rd20, 2;
	add.s32 	%r316, %r316, 1;
	setp.gt.u64 	%p23, %rd20, 3;
	mov.u64 	%rd20, %rd7;
	@%p23 bra 	$L__BB0_2;
$L__BB0_42:
	mov.b32 	%r315, 0;
	st.global.v2.u32 	[%rd2+24], {%r315, %r315};
	st.global.u32 	[%rd2+32], %r315;
	mov.b64 	%rd19, 0;
	st.global.u64 	[%rd2+40], %rd19;
	ret;

}
	// .globl	mcmc
.visible .entry mcmc(
	.param .u64 .ptr .align 1 mcmc_param_0,
	.param .u64 .ptr .align 1 mcmc_param_1,
	.param .u64 .ptr .align 1 mcmc_param_2,
	.param .u64 .ptr .align 1 mcmc_param_3,
	.param .u64 .ptr .align 1 mcmc_param_4,
	.param .u64 .ptr .align 1 mcmc_param_5
)
{
	.local .align 4 .b8 	__local_depot1[28];
	.reg .b64 	%SP;
	.reg .b64 	%SPL;
	.reg .pred 	%p<60>;
	.reg .b16 	%rs<2>;
	.reg .b32 	%r<167>;
	.reg .b32 	%f<260>;
	.reg .b64 	%rd<53>;
	.reg .b64 	%fd<3>;

	mov.u64 	%SPL, __local_depot1;
	ld.param.u64 	%rd15, [mcmc_param_0];
	ld.param.u64 	%rd16, [mcmc_param_1];
	ld.param.u64 	%rd17, [mcmc_param_2];
	ld.param.u64 	%rd18, [mcmc_param_3];
	ld.param.u64 	%rd19, [mcmc_param_4];
	cvta.to.global.u64 	%rd20, %rd17;
	cvta.to.global.u64 	%rd21, %rd18;
	cvta.to.global.u64 	%rd22, %rd19;
	cvta.to.global.u64 	%rd23, %rd16;
	cvta.to.global.u64 	%rd24, %rd15;
	add.u64 	%rd1, %SPL, 0;
	mov.u32 	%r44, %tid.x;
	mul.wide.u32 	%rd26, %r44, 48;
	add.s64 	%rd27, %rd24, %rd26;
	ld.global.v2.u32 	{%r1, %r2}, [%rd27];
	ld.global.v2.u32 	{%r161, %r160}, [%rd27+8];
	ld.global.v2.u32 	{%r152, %r153}, [%rd27+16];
	ld.global.u32 	%r155, [%rd27+24];
	ld.global.f32 	%f254, [%rd27+32];
	ld.global.u32 	%r8, [%rd23];
	ld.global.f32 	%f2, [%rd22];
	ld.global.u32 	%r45, [%rd21];
	mul.wide.s32 	%rd28, %r45, 4;
	{ // callseq 0, 0
	.param .b64 param0;
	st.param.b64 	[param0], %rd28;
	.param .b64 retval0;
	call.uni (retval0), 
	malloc, 
	(
	param0
	);
	ld.param.b64 	%rd29, [retval0];
	} // callseq 0
	ld.global.u32 	%r46, [%rd21];
	mul.lo.s32 	%r47, %r46, %r44;
	mul.wide.s32 	%rd30, %r47, 4;
	add.s64 	%rd3, %rd20, %rd30;
	cvt.s64.s32 	%rd4, %r46;
	setp.eq.s32 	%p1, %r46, 0;
	@%p1 bra 	$L__BB1_3;
	shl.b64 	%rd5, %rd4, 2;
	mov.b64 	%rd49, 0;
$L__BB1_2:
	add.s64 	%rd32, %rd3, %rd49;
	ld.global.u8 	%rs1, [%rd32];
	add.s64 	%rd33, %rd29, %rd49;
	st.u8 	[%rd33], %rs1;
	add.s64 	%rd49, %rd49, 1;
	setp.lt.u64 	%p2, %rd49, %rd5;
	@%p2 bra 	$L__BB1_2;
$L__BB1_3:
	shr.u32 	%r48, %r2, 2;
	xor.b32  	%r49, %r48, %r2;
	shl.b32 	%r50, %r153, 4;
	shl.b32 	%r51, %r49, 1;
	xor.b32  	%r52, %r50, %r51;
	xor.b32  	%r53, %r52, %r153;
	xor.b32  	%r154, %r53, %r49;
	add.s32 	%r162, %r1, 362437;
	setp.eq.s32 	%p3, %r8, 0;
	mov.f32 	%f259, 0f00000000;
	@%p3 bra 	$L__BB1_32;
	add.s32 	%r55, %r154, %r162;
	cvt.rn.f32.u32 	%f44, %r55;
	fma.rn.f32 	%f252, %f44, 0f2F800000, 0f2F000000;
	ld.f32 	%f4, [%rd29+8];
	ld.f32 	%f5, [%rd29+4];
	mul.f32 	%f45, %f5, 0f3F000000;
	cvt.rzi.f32.f32 	%f46, %f45;
	add.f32 	%f47, %f46, %f46;
	sub.f32 	%f48, %f5, %f47;
	abs.f32 	%f6, %f48;
	cvt.rmi.f32.f32 	%f7, %f5;
	ld.f32 	%f8, [%rd29];
	mov.f32 	%f259, 0f00000000;
	mov.b32 	%r148, 0;
	mov.u64 	%rd34, __cudart_i2opi_f;
$L__BB1_5:
	setp.eq.s32 	%p4, %r155, 1;
	mov.b32 	%r155, 0;
	mov.u32 	%r157, %r154;
	mov.u32 	%r158, %r153;
	mov.u32 	%r159, %r152;
	mov.f32 	%f255, %f254;
	@%p4 bra 	$L__BB1_7;
	shr.u32 	%r58, %r161, 2;
	xor.b32  	%r59, %r58, %r161;
	shl.b32 	%r60, %r154, 4;
	shl.b32 	%r61, %r59, 1;
	xor.b32  	%r62, %r60, %r61;
	xor.b32  	%r63, %r62, %r154;
	xor.b32  	%r158, %r63, %r59;
	add.s32 	%r64, %r162, %r158;
	add.s32 	%r65, %r64, 362437;
	shr.u32 	%r66, %r160, 2;
	xor.b32  	%r67, %r66, %r160;
	shl.b32 	%r68, %r158, 4;
	shl.b32 	%r69, %r67, 1;
	xor.b32  	%r70, %r69, %r68;
	xor.b32  	%r71, %r70, %r67;
	xor.b32  	%r157, %r71, %r158;
	add.s32 	%r162, %r162, 724874;
	add.s32 	%r72, %r157, %r162;
	cvt.rn.f32.u32 	%f49, %r65;
	fma.rn.f32 	%f50, %f49, 0f2F800000, 0f2F000000;
	cvt.rn.f32.u32 	%f51, %r72;
	fma.rn.f32 	%f52, %f51, 0f30C90FDB, 0f30490FDB;
	setp.lt.f32 	%p5, %f50, 0f00800000;
	mul.f32 	%f53, %f50, 0f4B000000;
	selp.f32 	%f54, %f53, %f50, %p5;
	selp.f32 	%f55, 0fC1B80000, 0f00000000, %p5;
	mov.b32 	%r73, %f54;
	add.s32 	%r74, %r73, -1059760811;
	and.b32  	%r75, %r74, -8388608;
	sub.s32 	%r76, %r73, %r75;
	mov.b32 	%f56, %r76;
	cvt.rn.f32.s32 	%f57, %r75;
	fma.rn.f32 	%f58, %f57, 0f34000000, %f55;
	add.f32 	%f59, %f56, 0fBF800000;
	fma.rn.f32 	%f60, %f59, 0fBE055027, 0f3E1039F6;
	fma.rn.f32 	%f61, %f60, %f59, 0fBDF8CDCC;
	fma.rn.f32 	%f62, %f61, %f59, 0f3E0F2955;
	fma.rn.f32 	%f63, %f62, %f59, 0fBE2AD8B9;
	fma.rn.f32 	%f64, %f63, %f59, 0f3E4CED0B;
	fma.rn.f32 	%f65, %f64, %f59, 0fBE7FFF22;
	fma.rn.f32 	%f66, %f65, %f59, 0f3EAAAA78;
	fma.rn.f32 	%f67, %f66, %f59, 0fBF000000;
	mul.f32 	%f68, %f59, %f67;
	fma.rn.f32 	%f69, %f68, %f59, %f59;
	fma.rn.f32 	%f70, %f58, 0f3F317218, %f69;
	setp.gt.u32 	%p6, %r73, 2139095039;
	fma.rn.f32 	%f71, %f54, 0f7F800000, 0f7F800000;
	selp.f32 	%f72, %f71, %f70, %p6;
	setp.eq.f32 	%p7, %f54, 0f00000000;
	mul.f32 	%f73, %f72, 0fC0000000;
	selp.f32 	%f74, 0f7F800000, %f73, %p7;
	sqrt.rn.f32 	%f75, %f74;
	sin.approx.f32 	%f76, %f52;
	cos.approx.f32 	%f77, %f52;
	mul.f32 	%f255, %f75, %f76;
	mul.f32 	%f254, %f75, %f77;
	mov.b32 	%r155, 1;
	mov.u32 	%r159, %r154;
	mov.u32 	%r160, %r153;
	mov.u32 	%r161, %r152;
$L__BB1_7:
	mov.u32 	%r27, %r161;
	mov.u32 	%r161, %r160;
	mov.u32 	%r160, %r159;
	mov.u32 	%r152, %r158;
	mov.u32 	%r153, %r157;
	setp.eq.f32 	%p8, %f5, 0f00000000;
	fma.rn.f32 	%f16, %f2, %f255, %f252;
	shr.u32 	%r77, %r27, 2;
	xor.b32  	%r78, %r77, %r27;
	shl.b32 	%r79, %r153, 4;
	shl.b32 	%r80, %r78, 1;
	xor.b32  	%r81, %r79, %r80;
	xor.b32  	%r82, %r81, %r153;
	xor.b32  	%r154, %r82, %r78;
	add.s32 	%r162, %r162, 362437;
	mul.f32 	%f79, %f4, %f16;
	abs.f32 	%f17, %f79;
	abs.f32 	%f18, %f17;
	setp.lt.f32 	%p9, %f18, 0f00800000;
	mul.f32 	%f80, %f18, 0f4B800000;
	selp.f32 	%f81, %f80, %f18, %p9;
	selp.f32 	%f82, 0fC1C00000, 0f00000000, %p9;
	mov.b32 	%r83, %f81;
	add.s32 	%r84, %r83, -1060439283;
	and.b32  	%r85, %r84, -8388608;
	sub.s32 	%r86, %r83, %r85;
	mov.b32 	%f83, %r86;
	cvt.rn.f32.s32 	%f84, %r85;
	fma.rn.f32 	%f85, %f84, 0f34000000, %f82;
	add.f32 	%f86, %f83, 0fBF800000;
	add.f32 	%f87, %f83, 0f3F800000;
	rcp.approx.ftz.f32 	%f88, %f87;
	add.f32 	%f89, %f86, %f86;
	mul.f32 	%f90, %f89, %f88;
	mul.f32 	%f91, %f90, %f90;
	sub.f32 	%f92, %f86, %f90;
	add.f32 	%f93, %f92, %f92;
	neg.f32 	%f94, %f90;
	fma.rn.f32 	%f95, %f94, %f86, %f93;
	mul.rn.f32 	%f96, %f88, %f95;
	fma.rn.f32 	%f97, %f91, 0f3A2C32E4, 0f3B52E7DB;
	fma.rn.f32 	%f98, %f97, %f91, 0f3C93BB73;
	fma.rn.f32 	%f99, %f98, %f91, 0f3DF6384F;
	mul.rn.f32 	%f100, %f99, %f91;
	fma.rn.f32 	%f101, %f90, 0f3FB8AA3B, %f85;
	sub.f32 	%f102, %f85, %f101;
	fma.rn.f32 	%f103, %f90, 0f3FB8AA3B, %f102;
	fma.rn.f32 	%f104, %f96, 0f3FB8AA3B, %f103;
	fma.rn.f32 	%f105, %f90, 0f32A55E34, %f104;
	mul.f32 	%f106, %f100, 0f40400000;
	fma.rn.f32 	%f107, %f106, %f96, %f105;
	fma.rn.f32 	%f108, %f100, %f90, %f107;
	add.rn.f32 	%f109, %f101, %f108;
	neg.f32 	%f110, %f101;
	add.rn.f32 	%f111, %f109, %f110;
	neg.f32 	%f112, %f111;
	add.rn.f32 	%f113, %f108, %f112;
	mul.rn.f32 	%f114, %f109, %f5;
	neg.f32 	%f115, %f114;
	fma.rn.f32 	%f116, %f109, %f5, %f115;
	fma.rn.f32 	%f117, %f113, %f5, %f116;
	cvt.rni.f32.f32 	%f118, %f114;
	sub.f32 	%f119, %f114, %f118;
	add.f32 	%f120, %f119, %f117;
	fma.rn.f32 	%f121, %f120, 0f391FCB8E, 0f3AAF85ED;
	fma.rn.f32 	%f122, %f121, %f120, 0f3C1D9856;
	fma.rn.f32 	%f123, %f122, %f120, 0f3D6357BB;
	fma.rn.f32 	%f124, %f123, %f120, 0f3E75FDEC;
	fma.rn.f32 	%f125, %f124, %f120, 0f3F317218;
	fma.rn.f32 	%f126, %f125, %f120, 0f3F800000;
	cvt.rzi.s32.f32 	%r87, %f118;
	setp.gt.f32 	%p10, %f118, 0f00000000;
	selp.b32 	%r88, 0, -2097152000, %p10;
	add.s32 	%r89, %r88, 2130706432;
	mov.b32 	%f127, %r89;
	mul.f32 	%f128, %f126, %f127;
	shl.b32 	%r90, %r87, 23;
	sub.s32 	%r91, %r90, %r88;
	mov.b32 	%f129, %r91;
	mul.f32 	%f130, %f128, %f129;
	abs.f32 	%f131, %f114;
	setp.gt.f32 	%p11, %f131, 0f43180000;
	setp.lt.f32 	%p12, %f114, 0f00000000;
	selp.f32 	%f132, 0f00000000, 0f7F800000, %p12;
	selp.f32 	%f19, %f132, %f130, %p11;
	setp.eq.f32 	%p13, %f17, 0f3F800000;
	or.pred  	%p14, %p13, %p8;
	mov.f32 	%f256, 0f3F800000;
	@%p14 bra 	$L__BB1_15;
	abs.f32 	%f133, %f5;
	setp.num.f32 	%p15, %f133, %f133;
	setp.num.f32 	%p16, %f18, %f18;
	and.pred  	%p17, %p16, %p15;
	@%p17 bra 	$L__BB1_10;
	add.rn.f32 	%f256, %f17, %f5;
	bra.uni 	$L__BB1_15;
$L__BB1_10:
	setp.neu.f32 	%p18, %f17, 0f00000000;
	setp.neu.f32 	%p19, %f18, 0f7F800000;
	and.pred  	%p20, %p18, %p19;
	@%p20 bra 	$L__BB1_12;
	setp.lt.f32 	%p27, %f5, 0f00000000;
	setp.neu.f32 	%p28, %f6, 0f3F800000;
	add.f32 	%f137, %f17, %f17;
	mov.b32 	%r92, %f137;
	xor.b32  	%r93, %r92, 2139095040;
	selp.b32 	%r94, %r93, %r92, %p27;
	and.b32  	%r95, %r94, 2147483647;
	selp.b32 	%r96, %r95, %r94, %p28;
	mov.b32 	%f256, %r96;
	bra.uni 	$L__BB1_15;
$L__BB1_12:
	setp.eq.f32 	%p21, %f133, 0f7F800000;
	setp.eq.f32 	%p22, %f17, 0fBF800000;
	and.pred  	%p23, %p22, %p21;
	@%p23 bra 	$L__BB1_15;
	setp.geu.f32 	%p24, %f17, 0f00000000;
	mov.f32 	%f256, %f19;
	@%p24 bra 	$L__BB1_15;
	setp.neu.f32 	%p25, %f5, %f7;
	setp.neu.f32 	%p26, %f6, 0f3F800000;
	neg.f32 	%f135, %f19;
	selp.f32 	%f136, %f19, %f135, %p26;
	selp.f32 	%f256, 0f7FFFFFFF, %f136, %p25;
$L__BB1_15:
	neg.f32 	%f25, %f256;
	mul.f32 	%f139, %f252, %f4;
	abs.f32 	%f26, %f139;
	abs.f32 	%f27, %f26;
	setp.lt.f32 	%p30, %f27, 0f00800000;
	mul.f32 	%f140, %f27, 0f4B800000;
	selp.f32 	%f141, %f140, %f27, %p30;
	selp.f32 	%f142, 0fC1C00000, 0f00000000, %p30;
	mov.b32 	%r97, %f141;
	add.s32 	%r98, %r97, -1060439283;
	and.b32  	%r99, %r98, -8388608;
	sub.s32 	%r100, %r97, %r99;
	mov.b32 	%f143, %r100;
	cvt.rn.f32.s32 	%f144, %r99;
	fma.rn.f32 	%f145, %f144, 0f34000000, %f142;
	add.f32 	%f146, %f143, 0fBF800000;
	add.f32 	%f147, %f143, 0f3F800000;
	rcp.approx.ftz.f32 	%f148, %f147;
	add.f32 	%f149, %f146, %f146;
	mul.f32 	%f150, %f149, %f148;
	mul.f32 	%f151, %f150, %f150;
	sub.f32 	%f152, %f146, %f150;
	add.f32 	%f153, %f152, %f152;
	neg.f32 	%f154, %f150;
	fma.rn.f32 	%f155, %f154, %f146, %f153;
	mul.rn.f32 	%f156, %f148, %f155;
	fma.rn.f32 	%f157, %f151, 0f3A2C32E4, 0f3B52E7DB;
	fma.rn.f32 	%f158, %f157, %f151, 0f3C93BB73;
	fma.rn.f32 	%f159, %f158, %f151, 0f3DF6384F;
	mul.rn.f32 	%f160, %f159, %f151;
	fma.rn.f32 	%f161, %f150, 0f3FB8AA3B, %f145;
	sub.f32 	%f162, %f145, %f161;
	fma.rn.f32 	%f163, %f150, 0f3FB8AA3B, %f162;
	fma.rn.f32 	%f164, %f156, 0f3FB8AA3B, %f163;
	fma.rn.f32 	%f165, %f150, 0f32A55E34, %f164;
	mul.f32 	%f166, %f160, 0f40400000;
	fma.rn.f32 	%f167, %f166, %f156, %f165;
	fma.rn.f32 	%f168, %f160, %f150, %f167;
	add.rn.f32 	%f169, %f161, %f168;
	neg.f32 	%f170, %f161;
	add.rn.f32 	%f171, %f169, %f170;
	neg.f32 	%f172, %f171;
	add.rn.f32 	%f173, %f168, %f172;
	mul.rn.f32 	%f174, %f169, %f5;
	neg.f32 	%f175, %f174;
	fma.rn.f32 	%f176, %f169, %f5, %f175;
	fma.rn.f32 	%f177, %f173, %f5, %f176;
	cvt.rni.f32.f32 	%f178, %f174;
	sub.f32 	%f179, %f174, %f178;
	add.f32 	%f180, %f179, %f177;
	fma.rn.f32 	%f181, %f180, 0f391FCB8E, 0f3AAF85ED;
	fma.rn.f32 	%f182, %f181, %f180, 0f3C1D9856;
	fma.rn.f32 	%f183, %f182, %f180, 0f3D6357BB;
	fma.rn.f32 	%f184, %f183, %f180, 0f3E75FDEC;
	fma.rn.f32 	%f185, %f184, %f180, 0f3F317218;
	fma.rn.f32 	%f186, %f185, %f180, 0f3F800000;
	cvt.rzi.s32.f32 	%r101, %f178;
	setp.gt.f32 	%p31, %f178, 0f00000000;
	selp.b32 	%r102, 0, -2097152000, %p31;
	add.s32 	%r103, %r102, 2130706432;
	mov.b32 	%f187, %r103;
	mul.f32 	%f188, %f186, %f187;
	shl.b32 	%r104, %r101, 23;
	sub.s32 	%r105, %r104, %r102;
	mov.b32 	%f189, %r105;
	mul.f32 	%f190, %f188, %f189;
	abs.f32 	%f191, %f174;
	setp.gt.f32 	%p32, %f191, 0f43180000;
	setp.lt.f32 	%p33, %f174, 0f00000000;
	selp.f32 	%f192, 0f00000000, 0f7F800000, %p33;
	selp.f32 	%f28, %f192, %f190, %p32;
	setp.eq.f32 	%p34, %f26, 0f3F800000;
	or.pred  	%p35, %p34, %p8;
	mov.f32 	%f257, 0f3F800000;
	@%p35 bra 	$L__BB1_23;
	abs.f32 	%f193, %f5;
	setp.num.f32 	%p36, %f193, %f193;
	setp.num.f32 	%p37, %f27, %f27;
	and.pred  	%p38, %p37, %p36;
	@%p38 bra 	$L__BB1_18;
	add.rn.f32 	%f257, %f26, %f5;
	bra.uni 	$L__BB1_23;
$L__BB1_18:
	setp.neu.f32 	%p39, %f26, 0f00000000;
	setp.neu.f32 	%p40, %f27, 0f7F800000;
	and.pred  	%p41, %p39, %p40;
	@%p41 bra 	$L__BB1_20;
	setp.lt.f32 	%p48, %f5, 0f00000000;
	setp.neu.f32 	%p49, %f6, 0f3F800000;
	add.f32 	%f200, %f26, %f26;
	mov.b32 	%r106, %f200;
	xor.b32  	%r107, %r106, 2139095040;
	selp.b32 	%r108, %r107, %r106, %p48;
	and.b32  	%r109, %r108, 2147483647;
	selp.b32 	%r110, %r109, %r108, %p49;
	mov.b32 	%f257, %r110;
	bra.uni 	$L__BB1_23;
$L__BB1_20:
	setp.eq.f32 	%p42, %f193, 0f7F800000;
	setp.eq.f32 	%p43, %f26, 0fBF800000;
	and.pred  	%p44, %p43, %p42;
	@%p44 bra 	$L__BB1_23;
	setp.geu.f32 	%p45, %f26, 0f00000000;
	mov.f32 	%f257, %f28;
	@%p45 bra 	$L__BB1_23;
	setp.neu.f32 	%p46, %f5, %f7;
	setp.neu.f32 	%p47, %f6, 0f3F800000;
	neg.f32 	%f198, %f28;
	selp.f32 	%f199, %f28, %f198, %p47;
	selp.f32 	%f257, 0f7FFFFFFF, %f199, %p46;
$L__BB1_23:
	fma.rn.f32 	%f201, %f25, 0f3BBB989D, 0f3F000000;
	cvt.sat.f32.f32 	%f202, %f201;
	mov.f32 	%f203, 0f4B400001;
	mov.f32 	%f204, 0f437C0000;
	fma.rm.f32 	%f205, %f202, %f204, %f203;
	fma.rn.f32 	%f206, %f257, 0fBBBB989D, 0f3F000000;
	cvt.sat.f32.f32 	%f207, %f206;
	fma.rm.f32 	%f208, %f207, %f204, %f203;
	add.f32 	%f209, %f208, 0fCB40007F;
	neg.f32 	%f210, %f209;
	fma.rn.f32 	%f211, %f257, 0fBFB8AA3B, %f210;
	fma.rn.f32 	%f212, %f257, 0fB2A57060, %f211;
	mov.b32 	%r111, %f208;
	shl.b32 	%r112, %r111, 23;
	mov.b32 	%f213, %r112;
	ex2.approx.ftz.f32 	%f214, %f212;
	mul.f32 	%f215, %f214, %f213;
	add.f32 	%f216, %f205, 0fCB40007F;
	neg.f32 	%f217, %f216;
	fma.rn.f32 	%f218, %f25, 0f3FB8AA3B, %f217;
	fma.rn.f32 	%f219, %f25, 0f32A57060, %f218;
	ex2.approx.ftz.f32 	%f220, %f219;
	mov.b32 	%r113, %f205;
	shl.b32 	%r114, %r113, 23;
	mov.b32 	%f221, %r114;
	mul.f32 	%f222, %f220, %f221;
	div.rn.f32 	%f223, %f222, %f215;
	add.s32 	%r115, %r154, %r162;
	cvt.rn.f32.u32 	%f224, %r115;
	fma.rn.f32 	%f225, %f224, 0f2F800000, 0f2F000000;
	setp.lt.f32 	%p50, %f225, %f223;
	selp.f32 	%f252, %f16, %f252, %p50;
	mul.f32 	%f34, %f8, %f252;
	mul.f32 	%f226, %f34, 0f3F22F983;
	cvt.rni.s32.f32 	%r166, %f226;
	cvt.rn.f32.s32 	%f227, %r166;
	fma.rn.f32 	%f228, %f227, 0fBFC90FDA, %f34;
	fma.rn.f32 	%f229, %f227, 0fB3A22168, %f228;
	fma.rn.f32 	%f258, %f227, 0fA7C234C5, %f229;
	abs.f32 	%f36, %f34;
	setp.ltu.f32 	%p51, %f36, 0f47CE4780;
	@%p51 bra 	$L__BB1_31;
	setp.neu.f32 	%p52, %f36, 0f7F800000;
	@%p52 bra 	$L__BB1_26;
	mov.f32 	%f235, 0f00000000;
	mul.rn.f32 	%f258, %f34, %f235;
	mov.b32 	%r166, 0;
	bra.uni 	$L__BB1_31;
$L__BB1_26:
	mov.b64 	%rd52, 0;
	mov.b32 	%r163, 0;
	mov.u64 	%rd50, %rd34;
	mov.u64 	%rd51, %rd1;
$L__BB1_27:
	.pragma "nounroll";
	ld.global.nc.u32 	%r117, [%rd50];
	mov.b32 	%r118, %f34;
	shl.b32 	%r119, %r118, 8;
	or.b32  	%r120, %r119, -2147483648;
	mad.wide.u32 	%rd36, %r117, %r120, %rd52;
	shr.u64 	%rd52, %rd36, 32;
	st.local.u32 	[%rd51], %rd36;
	add.s32 	%r163, %r163, 1;
	add.s64 	%rd51, %rd51, 4;
	add.s64 	%rd50, %rd50, 4;
	setp.ne.s32 	%p53, %r163, 6;
	@%p53 bra 	$L__BB1_27;
	shr.u32 	%r121, %r118, 23;
	st.local.u32 	[%rd1+24], %rd52;
	and.b32  	%r122, %r121, 31;
	and.b32  	%r123, %r121, 224;
	add.s32 	%r124, %r123, -128;
	shr.u32 	%r125, %r124, 5;
	mul.wide.u32 	%rd37, %r125, 4;
	sub.s64 	%rd38, %rd1, %rd37;
	ld.local.u32 	%r164, [%rd38+24];
	ld.local.u32 	%r165, [%rd38+20];
	setp.eq.s32 	%p54, %r122, 0;
	@%p54 bra 	$L__BB1_30;
	and.b32  	%r127, %r121, 31;
	shf.l.wrap.b32 	%r164, %r165, %r164, %r127;
	and.b32  	%r128, %r121, 224;
	add.s32 	%r129, %r128, -128;
	shr.u32 	%r130, %r129, 5;
	mul.wide.u32 	%rd39, %r130, 4;
	sub.s64 	%rd40, %rd1, %rd39;
	ld.local.u32 	%r131, [%rd40+16];
	shf.l.wrap.b32 	%r165, %r131, %r165, %r127;
$L__BB1_30:
	shr.u32 	%r132, %r164, 30;
	shf.l.wrap.b32 	%r133, %r165, %r164, 2;
	shl.b32 	%r134, %r165, 2;
	shr.u32 	%r135, %r133, 31;
	add.s32 	%r136, %r135, %r132;
	neg.s32 	%r137, %r136;
	mov.b32 	%r138, %f34;
	setp.lt.s32 	%p55, %r138, 0;
	selp.b32 	%r166, %r137, %r136, %p55;
	xor.b32  	%r139, %r133, %r138;
	shr.s32 	%r140, %r133, 31;
	xor.b32  	%r141, %r140, %r133;
	xor.b32  	%r142, %r140, %r134;
	cvt.u64.u32 	%rd41, %r141;
	shl.b64 	%rd42, %rd41, 32;
	cvt.u64.u32 	%rd43, %r142;
	or.b64  	%rd44, %rd42, %rd43;
	cvt.rn.f64.s64 	%fd1, %rd44;
	mul.f64 	%fd2, %fd1, 0d3BF921FB54442D19;
	cvt.rn.f32.f64 	%f233, %fd2;
	neg.f32 	%f234, %f233;
	setp.lt.s32 	%p56, %r139, 0;
	selp.f32 	%f258, %f234, %f233, %p56;
$L__BB1_31:
	add.s32 	%r144, %r166, 1;
	mul.rn.f32 	%f236, %f258, %f258;
	and.b32  	%r145, %r166, 1;
	setp.eq.b32 	%p57, %r145, 1;
	selp.f32 	%f237, %f258, 0f3F800000, %p57;
	fma.rn.f32 	%f238, %f236, %f237, 0f00000000;
	fma.rn.f32 	%f239, %f236, 0f37CBAC00, 0fBAB607ED;
	selp.f32 	%f240, 0fB94D4153, %f239, %p57;
	selp.f32 	%f241, 0f3C0885E4, 0f3D2AAABB, %p57;
	fma.rn.f32 	%f242, %f240, %f236, %f241;
	selp.f32 	%f243, 0fBE2AAAA8, 0fBEFFFFFF, %p57;
	fma.rn.f32 	%f244, %f242, %f236, %f243;
	fma.rn.f32 	%f245, %f244, %f238, %f237;
	and.b32  	%r146, %r144, 2;
	setp.eq.s32 	%p58, %r146, 0;
	mov.f32 	%f246, 0f00000000;
	sub.f32 	%f247, %f246, %f245;
	selp.f32 	%f248, %f245, %f247, %p58;
	add.f32 	%f259, %f259, %f248;
	add.s32 	%r148, %r148, 1;
	setp.ne.s32 	%p59, %r148, %r8;
	@%p59 bra 	$L__BB1_5;
$L__BB1_32:
	ld.param.u64 	%rd48, [mcmc_param_5];
	mov.u32 	%r147, %tid.x;
	cvta.to.global.u64 	%rd45, %rd48;
	cvt.rn.f32.u32 	%f249, %r8;
	div.rn.f32 	%f250, %f259, %f249;
	mul.wide.u32 	%rd46, %r147, 4;
	add.s64 	%rd47, %rd45, %rd46;
	st.global.f32 	[%rd47], %f250;
	{ // callseq 1, 0
	.param .b64 param0;
	st.param.b64 	[param0], %rd29;
	call.uni 
	free, 
	(
	param0
	);
	} // callseq 1
	ret;

}


// ===== COMPILED SASS (sm_100) =====

	.target	sm_100

	.elftype	@"ET_EXEC"


//--------------------- .note.nv.tkinfo           --------------------------
	.section	.note.nv.tkinfo,"",@"SHT_NOTE"
	.sectionflags	@"SHF_NOTE_NV_TKINFO"
	.tkinfo
        /*0018*/ 	.word	0x00000002
        /*0030*/ 	.string	""
        /*0030*/ 	.string	"ptxas"
        /*0030*/ 	.string	"Cuda compilation tools, release 13.0, V13.0.88"
        /*0030*/ 	.string	"Build cuda_13.0.r13.0/compiler.36424714_0"
        /*0030*/ 	.string	"-arch sm_100 -m 64 "



//--------------------- .note.nv.cuinfo           --------------------------
	.section	.note.nv.cuinfo,"",@"SHT_NOTE"
	.sectionflags	@"SHF_NOTE_NV_CUINFO"
        /*0018*/ 	.short	0x0002
        /*001a*/ 	.short	0x0064
        /*001c*/ 	.short	0x0082
	.zero		2


//--------------------- .nv.info                  --------------------------
	.section	.nv.info,"",@"SHT_CUDA_INFO"
	.align	4


	//----- nvinfo : EIATTR_REGCOUNT
	.align		4
        /*0000*/ 	.byte	0x04, 0x2f
        /*0002*/ 	.short	(.L_11 - .L_10)
	.align		4
.L_10:
        /*0004*/ 	.word	index@(init)
        /*0008*/ 	.word	0x0000001f


	//----- nvinfo : EIATTR_FRAME_SIZE
	.align		4
.L_11:
        /*000c*/ 	.byte	0x04, 0x11
        /*000e*/ 	.short	(.L_13 - .L_12)
	.align		4
.L_12:
        /*0010*/ 	.word	index@(init)
        /*0014*/ 	.word	0x00000000


	//----- nvinfo : EIATTR_REGCOUNT
	.align		4
.L_13:
        /*0018*/ 	.byte	0x04, 0x2f
        /*001a*/ 	.short	(.L_15 - .L_14)
	.align		4
.L_14:
        /*001c*/ 	.word	index@(mcmc)
        /*0020*/ 	.word	0x00000026


	//----- nvinfo : EIATTR_FRAME_SIZE
	.align		4
.L_15:
        /*0024*/ 	.byte	0x04, 0x11
        /*0026*/ 	.short	(.L_17 - .L_16)
	.align		4
.L_16:
        /*0028*/ 	.word	index@($__internal_1_$__cuda_sm3x_div_rn_noftz_f32_slowpath)
        /*002c*/ 	.word	0x00000020


	//----- nvinfo : EIATTR_FRAME_SIZE
	.align		4
.L_17:
        /*0030*/ 	.byte	0x04, 0x11
        /*0032*/ 	.short	(.L_19 - .L_18)
	.align		4
.L_18:
        /*0034*/ 	.word	index@($__internal_0_$__cuda_sm20_sqrt_rn_f32_slowpath)
        /*0038*/ 	.word	0x00000020


	//----- nvinfo : EIATTR_FRAME_SIZE
	.align		4
.L_19:
        /*003c*/ 	.byte	0x04, 0x11
        /*003e*/ 	.short	(.L_21 - .L_20)
	.align		4
.L_20:
        /*0040*/ 	.word	index@(mcmc)
        /*0044*/ 	.word	0x00000020


	//----- nvinfo : EIATTR_MIN_STACK_SIZE
	.align		4
.L_21:
        /*0048*/ 	.byte	0x04, 0x12
        /*004a*/ 	.short	(.L_23 - .L_22)
	.align		4
.L_22:
        /*004c*/ 	.word	index@(mcmc)
        /*0050*/ 	.word	0x00000020


	//----- nvinfo : EIATTR_MIN_STACK_SIZE
	.align		4
.L_23:
        /*0054*/ 	.byte	0x04, 0x12
        /*0056*/ 	.short	(.L_25 - .L_24)
	.align		4
.L_24:
        /*0058*/ 	.word	index@(init)
        /*005c*/ 	.word	0x00000000
.L_25:


//--------------------- .nv.compat                --------------------------
	.section	.nv.compat,"",@"SHT_CUDA_COMPAT_INFO"
	.align	4
        /*0000*/ 	.byte	0x02, 0x09, 0x00, 0x00, 0x02, 0x02, 0x01, 0x00, 0x02, 0x05, 0x05, 0x00, 0x03, 0x07, 0x01, 0x01
        /*0010*/ 	.byte	0x02, 0x03, 0x00, 0x00, 0x02, 0x06, 0x01, 0x00, 0x04, 0x0b, 0x08, 0x00, 0x01, 0x00, 0x00, 0x00
        /*0020*/ 	.byte	0x00, 0x00, 0x00, 0x00


//--------------------- .nv.info.mcmc             --------------------------
	.section	.nv.info.mcmc,"",@"SHT_CUDA_INFO"
	.sectionflags	@""
	.align	4


	//----- nvinfo : EIATTR_CUDA_API_VERSION
	.align		4
        /*0000*/ 	.byte	0x04, 0x37
        /*0002*/ 	.short	(.L_27 - .L_26)
.L_26:
        /*0004*/ 	.word	0x00000082


	//----- nvinfo : EIATTR_KPARAM_INFO
	.align		4
.L_27:
        /*0008*/ 	.byte	0x04, 0x17
        /*000a*/ 	.short	(.L_29 - .L_28)
.L_28:
        /*000c*/ 	.word	0x00000000
        /*0010*/ 	.short	0x0005
        /*0012*/ 	.short	0x0028
        /*0014*/ 	.byte	0x00, 0xf5, 0x21, 0x00


	//----- nvinfo : EIATTR_KPARAM_INFO
	.align		4
.L_29:
        /*0018*/ 	.byte	0x04, 0x17
        /*001a*/ 	.short	(.L_31 - .L_30)
.L_30:
        /*001c*/ 	.word	0x00000000
        /*0020*/ 	.short	0x0004
        /*0022*/ 	.short	0x0020
        /*0024*/ 	.byte	0x00, 0xf5, 0x21, 0x00


	//----- nvinfo : EIATTR_KPARAM_INFO
	.align		4
.L_31:
        /*0028*/ 	.byte	0x04, 0x17
        /*002a*/ 	.short	(.L_33 - .L_32)
.L_32:
        /*002c*/ 	.word	0x00000000
        /*0030*/ 	.short	0x0003
        /*0032*/ 	.short	0x0018
        /*0034*/ 	.byte	0x00, 0xf5, 0x21, 0x00


	//----- nvinfo : EIATTR_KPARAM_INFO
	.align		4
.L_33:
        /*0038*/ 	.byte	0x04, 0x17
        /*003a*/ 	.short	(.L_35 - .L_34)
.L_34:
        /*003c*/ 	.word	0x00000000
        /*0040*/ 	.short	0x0002
        /*0042*/ 	.short	0x0010
        /*0044*/ 	.byte	0x00, 0xf5, 0x21, 0x00


	//----- nvinfo : EIATTR_KPARAM_INFO
	.align		4
.L_35:
        /*0048*/ 	.byte	0x04, 0x17
        /*004a*/ 	.short	(.L_37 - .L_36)
.L_36:
        /*004c*/ 	.word	0x00000000
        /*0050*/ 	.short	0x0001
        /*0052*/ 	.short	0x0008
        /*0054*/ 	.byte	0x00, 0xf5, 0x21, 0x00


	//----- nvinfo : EIATTR_KPARAM_INFO
	.align		4
.L_37:
        /*0058*/ 	.byte	0x04, 0x17
        /*005a*/ 	.short	(.L_39 - .L_38)
.L_38:
        /*005c*/ 	.word	0x00000000
        /*0060*/ 	.short	0x0000
        /*0062*/ 	.short	0x0000
        /*0064*/ 	.byte	0x00, 0xf5, 0x21, 0x00


	//----- nvinfo : EIATTR_SPARSE_MMA_MASK
	.align		4
.L_39:
        /*0068*/ 	.byte	0x03, 0x50
        /*006a*/ 	.short	0x0000


	//----- nvinfo : EIATTR_MAXREG_COUNT
	.align		4
        /*006c*/ 	.byte	0x03, 0x1b
        /*006e*/ 	.short	0x00ff


	//----- nvinfo : EIATTR_EXTERNS
	.align		4
        /*0070*/ 	.byte	0x04, 0x0f
        /*0072*/ 	.short	(.L_41 - .L_40)


	//   ....[0]....
	.align		4
.L_40:
        /*0074*/ 	.word	index@(malloc)


	//   ....[1]....
	.align		4
        /*0078*/ 	.word	index@(free)


	//----- nvinfo : EIATTR_MERCURY_ISA_VERSION
	.align		4
.L_41:
        /*007c*/ 	.byte	0x03, 0x5f
        /*007e*/ 	.short	0x0101


	//----- nvinfo : EIATTR_VRC_CTA_INIT_COUNT
	.align		4
        /*0080*/ 	.byte	0x02, 0x4a
	.zero		1
	.zero		1


	//----- nvinfo : EIATTR_SYSCALL_OFFSETS
	.align		4
        /*0084*/ 	.byte	0x04, 0x46
        /*0086*/ 	.short	(.L_43 - .L_42)


	//   ....[0]....
.L_42:
        /*0088*/ 	.word	0x00000150


	//   ....[1]....
        /*008c*/ 	.word	0x00001e80


	//----- nvinfo : EIATTR_EXIT_INSTR_OFFSETS
	.align		4
.L_43:
        /*0090*/ 	.byte	0x04, 0x1c
        /*0092*/ 	.short	(.L_45 - .L_44)


	//   ....[0]....
.L_44:
        /*0094*/ 	.word	0x00001e90


	//----- nvinfo : EIATTR_CRS_STACK_SIZE
	.align		4
.L_45:
        /*0098*/ 	.byte	0x04, 0x1e
        /*009a*/ 	.short	(.L_47 - .L_46)
.L_46:
        /*009c*/ 	.word	0x00000000


	//----- nvinfo : EIATTR_CBANK_PARAM_SIZE
	.align		4
.L_47:
        /*00a0*/ 	.byte	0x03, 0x19
        /*00a2*/ 	.short	0x0030


	//----- nvinfo : EIATTR_PARAM_CBANK
	.align		4
        /*00a4*/ 	.byte	0x04, 0x0a
        /*00a6*/ 	.short	(.L_49 - .L_48)
	.align		4
.L_48:
        /*00a8*/ 	.word	index@(.nv.constant0.mcmc)
        /*00ac*/ 	.short	0x0380
        /*00ae*/ 	.short	0x0030


	//----- nvinfo : EIATTR_SW_WAR
	.align		4
.L_49:
        /*00b0*/ 	.byte	0x04, 0x36
        /*00b2*/ 	.short	(.L_51 - .L_50)
.L_50:
        /*00b4*/ 	.word	0x00000008
.L_51:


//--------------------- .nv.info.init             --------------------------
	.section	.nv.info.init,"",@"SHT_CUDA_INFO"
	.sectionflags	@""
	.align	4


	//----- nvinfo : EIATTR_CUDA_API_VERSION
	.align		4
        /*0000*/ 	.byte	0x04, 0x37
        /*0002*/ 	.short	(.L_53 - .L_52)
.L_52:
        /*0004*/ 	.word	0x00000082


	//----- nvinfo : EIATTR_KPARAM_INFO
	.align		4
.L_53:
        /*0008*/ 	.byte	0x04, 0x17
        /*000a*/ 	.short	(.L_55 - .L_54)
.L_54:
        /*000c*/ 	.word	0x00000000
        /*0010*/ 	.short	0x0001
        /*0012*/ 	.short	0x0008
        /*0014*/ 	.byte	0x00, 0xf5, 0x21, 0x00


	//----- nvinfo : EIATTR_KPARAM_INFO
	.align		4
.L_55:
        /*0018*/ 	.byte	0x04, 0x17
        /*001a*/ 	.short	(.L_57 - .L_56)
.L_56:
        /*001c*/ 	.word	0x00000000
        /*0020*/ 	.short	0x0000
        /*0022*/ 	.short	0x0000
        /*0024*/ 	.byte	0x00, 0xf5, 0x21, 0x00


	//----- nvinfo : EIATTR_SPARSE_MMA_MASK
	.align		4
.L_57:
        /*0028*/ 	.byte	0x03, 0x50
        /*002a*/ 	.short	0x0000


	//----- nvinfo : EIATTR_MAXREG_COUNT
	.align		4
        /*002c*/ 	.byte	0x03, 0x1b
        /*002e*/ 	.short	0x00ff


	//----- nvinfo : EIATTR_MERCURY_ISA_VERSION
	.align		4
        /*0030*/ 	.byte	0x03, 0x5f
        /*0032*/ 	.short	0x0101


	//----- nvinfo : EIATTR_VRC_CTA_INIT_COUNT
	.align		4
        /*0034*/ 	.byte	0x02, 0x4a
	.zero		1
	.zero		1


	//----- nvinfo : EIATTR_EXIT_INSTR_OFFSETS
	.align		4
        /*0038*/ 	.byte	0x04, 0x1c
        /*003a*/ 	.short	(.L_59 - .L_58)


	//   ....[0]....
.L_58:
        /*003c*/ 	.word	0x00000f30


	//----- nvinfo : EIATTR_CRS_STACK_SIZE
	.align		4
.L_59:
        /*0040*/ 	.byte	0x04, 0x1e
        /*0042*/ 	.short	(.L_61 - .L_60)
.L_60:
        /*0044*/ 	.word	0x00000000


	//----- nvinfo : EIATTR_CBANK_PARAM_SIZE
	.align		4
.L_61:
        /*0048*/ 	.byte	0x03, 0x19
        /*004a*/ 	.short	0x0010


	//----- nvinfo : EIATTR_PARAM_CBANK
	.align		4
        /*004c*/ 	.byte	0x04, 0x0a
        /*004e*/ 	.short	(.L_63 - .L_62)
	.align		4
.L_62:
        /*0050*/ 	.word	index@(.nv.constant0.init)
        /*0054*/ 	.short	0x0380
        /*0056*/ 	.short	0x0010


	//----- nvinfo : EIATTR_SW_WAR
	.align		4
.L_63:
        /*0058*/ 	.byte	0x04, 0x36
        /*005a*/ 	.short	(.L_65 - .L_64)
.L_64:
        /*005c*/ 	.word	0x00000008
.L_65:


//--------------------- .nv.callgraph             --------------------------
	.section	.nv.callgraph,"",@"SHT_CUDA_CALLGRAPH"
	.align	4
	.sectionentsize	8
	.align		4
        /*0000*/ 	.word	0x00000000
	.align		4
        /*0004*/ 	.word	0xffffffff
	.align		4
        /*0008*/ 	.word	index@(mcmc)
	.align		4
        /*000c*/ 	.word	index@(free)
	.align		4
        /*0010*/ 	.word	index@(mcmc)
	.align		4
        /*0014*/ 	.word	index@(malloc)
	.align		4
        /*0018*/ 	.word	0x00000000
	.align		4
        /*001c*/ 	.word	0xfffffffe
	.align		4
        /*0020*/ 	.word	0x00000000
	.align		4
        /*0024*/ 	.word	0xfffffffd
	.align		4
        /*0028*/ 	.word	0x00000000
	.align		4
        /*002c*/ 	.word	0xfffffffc


//--------------------- .nv.constant4             --------------------------
	.section	.nv.constant4,"a",@progbits
	.align	8
	.align		8
.nv.constant4:
        /*0000*/ 	.dword	malloc
	.align		8
        /*0008*/ 	.dword	free
	.align		8
        /*0010*/ 	.dword	precalc_xorwow_matrix
	.align		8
        /*0018*/ 	.dword	precalc_xorwow_offset_matrix
	.align		8
        /*0020*/ 	.dword	mrg32k3aM1
	.align		8
        /*0028*/ 	.dword	mrg32k3aM2
	.align		8
        /*0030*/ 	.dword	mrg32k3aM1SubSeq
	.align		8
        /*0038*/ 	.dword	mrg32k3aM2SubSeq
	.align		8
        /*0040*/ 	.dword	mrg32k3aM1Seq
	.align		8
        /*0048*/ 	.dword	mrg32k3aM2Seq
	.align		8
        /*0050*/ 	.dword	__cudart_i2opi_f


//--------------------- .nv.constant3             --------------------------
	.section	.nv.constant3,"a",@progbits
	.align	8
.nv.constant3:
	.type		__cr_lgamma_table,@object
	.size		__cr_lgamma_table,(.L_8 - __cr_lgamma_table)
__cr_lgamma_table:
        /*0000*/ 	.byte	0x00, 0x00, 0x00, 0x00, 0x00, 0x00, 0x00, 0x00, 0x00, 0x00, 0x00, 0x00, 0x00, 0x00, 0x00, 0x00
        /*0010*/ 	.byte	0xef, 0x39, 0xfa, 0xfe, 0x42, 0x2e, 0xe6, 0x3f, 0x02, 0x20, 0x2a, 0xfa, 0x0b, 0xab, 0xfc, 0x3f
        /*0020*/ 	.byte	0xf9, 0x2c, 0x92, 0x7c, 0xa7, 0x6c, 0x09, 0x40, 0xc9, 0x79, 0x44, 0x3c, 0x64, 0x26, 0x13, 0x40
        /*0030*/ 	.byte	0xca, 0x01, 0xcf, 0x3a, 0x27, 0x51, 0x1a, 0x40, 0x30, 0xcc, 0x2d, 0xf3, 0xe1, 0x0c, 0x21, 0x40
        /*0040*/ 	.byte	0x0d, 0xb7, 0xfc, 0x82, 0x8e, 0x35, 0x25, 0x40
.L_8:


//--------------------- .text.mcmc                --------------------------
	.section	.text.mcmc,"ax",@progbits
	.align	128
        .global         mcmc
        .type           mcmc,@function
        .size           mcmc,(.L_x_46 - mcmc)
        .other          mcmc,@"STO_CUDA_ENTRY STV_DEFAULT"
mcmc:
.text.mcmc:
[----:B------:R-:W0:Y:S01]  /*0000*/  LDC R1, c[0x0][0x37c] ;  /* 0x0000df00ff017b82 */ /* 0x000e220000000800 */
[----:B------:R-:W1:Y:S07]  /*0010*/  S2R R28, SR_TID.X ;  /* 0x00000000001c7919 */ /* 0x000e6e0000002100 */
[----:B------:R-:W1:Y:S01]  /*0020*/  LDC.64 R2, c[0x0][0x380] ;  /* 0x0000e000ff027b82 */ /* 0x000e620000000a00 */
[----:B------:R-:W2:Y:S01]  /*0030*/  LDCU.64 UR36, c[0x0][0x358] ;  /* 0x00006b00ff2477ac */ /* 0x000ea20008000a00 */
[----:B0-----:R-:W-:-:S06]  /*0040*/  VIADD R1, R1, 0xffffffe0 ;  /* 0xffffffe001017836 */ /* 0x001fcc0000000000 */
[----:B------:R-:W2:Y:S08]  /*0050*/  LDC.64 R4, c[0x0][0x398] ;  /* 0x0000e600ff047b82 */ /* 0x000eb00000000a00 */
[----:B------:R-:W0:Y:S08]  /*0060*/  LDC.64 R6, c[0x0][0x388] ;  /* 0x0000e200ff067b82 */ /* 0x000e300000000a00 */
[----:B------:R-:W3:Y:S01]  /*0070*/  LDC.64 R8, c[0x0][0x3a0] ;  /* 0x0000e800ff087b82 */ /* 0x000ee20000000a00 */
[----:B-1----:R-:W-:Y:S01]  /*0080*/  IMAD.WIDE.U32 R2, R28, 0x30, R2 ;  /* 0x000000301c027825 */ /* 0x002fe200078e0002 */
[----:B--2---:R-:W2:Y:S04]  /*0090*/  LDG.E R4, desc[UR36][R4.64] ;  /* 0x0000002404047981 */ /* 0x004ea8000c1e1900 */
[----:B------:R1:W5:Y:S04]  /*00a0*/  LDG.E R26, desc[UR36][R2.64+0x18] ;  /* 0x00001824021a7981 */ /* 0x000368000c1e1900 */
[----:B0-----:R1:W5:Y:S04]  /*00b0*/  LDG.E R18, desc[UR36][R6.64] ;  /* 0x0000002406127981 */ /* 0x001368000c1e1900 */
[----:B------:R1:W5:Y:S04]  /*00c0*/  LDG.E R27, desc[UR36][R2.64+0x20] ;  /* 0x00002024021b7981 */ /* 0x000368000c1e1900 */
[----:B---3--:R1:W5:Y:S04]  /*00d0*/  LDG.E R19, desc[UR36][R8.64] ;  /* 0x0000002408137981 */ /* 0x008368000c1e1900 */
[----:B------:R1:W5:Y:S04]  /*00e0*/  LDG.E.64 R24, desc[UR36][R2.64] ;  /* 0x0000002402187981 */ /* 0x000368000c1e1b00 */
[----:B------:R1:W5:Y:S04]  /*00f0*/  LDG.E.64 R16, desc[UR36][R2.64+0x8] ;  /* 0x0000082402107981 */ /* 0x000368000c1e1b00 */
[----:B------:R1:W5:Y:S01]  /*0100*/  LDG.E.64 R22, desc[UR36][R2.64+0x10] ;  /* 0x0000102402167981 */ /* 0x000362000c1e1b00 */
[----:B------:R-:W-:-:S04]  /*0110*/  MOV R0, 0x0 ;  /* 0x0000000000007802 */ /* 0x000fc80000000f00 */
[----:B------:R1:W0:Y:S02]  /*0120*/  LDC.64 R10, c[0x4][R0] ;  /* 0x01000000000a7b82 */ /* 0x0002240000000a00 */
[----:B012---:R-:W-:-:S07]  /*0130*/  IMAD.WIDE R4, R4, 0x4, RZ ;  /* 0x0000000404047825 */ /* 0x007fce00078e02ff */
[----:B------:R-:W-:-:S07]  /*0140*/  LEPC R20, `(.L_x_0) ;  /* 0x000000001014794e */ /* 0x000fce0000000000 */
[----:B-----5:R-:W-:Y:S05]  /*0150*/  CALL.ABS.NOINC R10 ;  /* 0x000000000a007343 */ /* 0x020fea0003c00000 */
.L_x_0:
[----:B------:R-:W0:Y:S08]  /*0160*/  LDC.64 R6, c[0x0][0x398] ;  /* 0x0000e600ff067b82 */ /* 0x000e300000000a00 */
[----:B------:R-:W1:Y:S01]  /*0170*/  LDC.64 R2, c[0x0][0x390] ;  /* 0x0000e400ff027b82 */ /* 0x000e620000000a00 */
[----:B0-----:R-:W2:Y:S01]  /*0180*/  LDG.E R7, desc[UR36][R6.64] ;  /* 0x0000002406077981 */ /* 0x001ea2000c1e1900 */
[----:B------:R-:W-:Y:S01]  /*0190*/  SHF.R.U32.HI R0, RZ, 0x2, R25 ;  /* 0x00000002ff007819 */ /* 0x000fe20000011619 */
[----:B------:R-:W-:Y:S01]  /*01a0*/  IMAD.SHL.U32 R8, R23, 0x10, RZ ;  /* 0x0000001017087824 */ /* 0x000fe200078e00ff */
[----:B------:R-:W-:-:S02]  /*01b0*/  ISETP.NE.AND P1, PT, R18, RZ, PT ;  /* 0x000000ff1200720c */ /* 0x000fc40003f25270 */
[----:B------:R-:W-:-:S04]  /*01c0*/  LOP3.LUT R0, R0, R25, RZ, 0x3c, !PT ;  /* 0x0000001900007212 */ /* 0x000fc800078e3cff */
[----:B------:R-:W-:-:S04]  /*01d0*/  SHF.L.U32 R10, R0, 0x1, RZ ;  /* 0x00000001000a7819 */ /* 0x000fc800000006ff */
[----:B------:R-:W-:Y:S02]  /*01e0*/  LOP3.LUT R11, R23, R8, R10, 0x96, !PT ;  /* 0x00000008170b7212 */ /* 0x000fe400078e960a */
[C---:B--2---:R-:W-:Y:S01]  /*01f0*/  ISETP.NE.AND P0, PT, R7.reuse, RZ, PT ;  /* 0x000000ff0700720c */ /* 0x044fe20003f05270 */
[----:B------:R-:W-:-:S04]  /*0200*/  IMAD R9, R7, R28, RZ ;  /* 0x0000001c07097224 */ /* 0x000fc800078e02ff */
[----:B-1----:R-:W-:-:S08]  /*0210*/  IMAD.WIDE R2, R9, 0x4, R2 ;  /* 0x0000000409027825 */ /* 0x002fd000078e0202 */
[----:B------:R-:W-:Y:S05]  /*0220*/  @!P0 BRA `(.L_x_1) ;  /* 0x0000000000488947 */ /* 0x000fea0003800000 */
[----:B------:R-:W-:Y:S01]  /*0230*/  SHF.R.S32.HI R6, RZ, 0x1f, R7 ;  /* 0x0000001fff067819 */ /* 0x000fe20000011407 */
[----:B------:R-:W-:Y:S01]  /*0240*/  HFMA2 R15, -RZ, RZ, 0, 0 ;  /* 0x00000000ff0f7431 */ /* 0x000fe200000001ff */
[----:B------:R-:W-:Y:S01]  /*0250*/  BSSY.RECONVERGENT B0, `(.L_x_1) ;  /* 0x000000f000007945 */ /* 0x000fe20003800200 */
[C---:B------:R-:W-:Y:S01]  /*0260*/  IMAD.SHL.U32 R10, R7.reuse, 0x4, RZ ;  /* 0x00000004070a7824 */ /* 0x040fe200078e00ff */
[----:B------:R-:W-:Y:S01]  /*0270*/  SHF.L.U64.HI R12, R7, 0x2, R6 ;  /* 0x00000002070c7819 */ /* 0x000fe20000010206 */
[----:B------:R-:W-:-:S07]  /*0280*/  IMAD.MOV.U32 R13, RZ, RZ, RZ ;  /* 0x000000ffff0d7224 */ /* 0x000fce00078e00ff */
.L_x_2:
[----:B------:R-:W-:-:S05]  /*0290*/  IADD3 R6, P0, PT, R2, R13, RZ ;  /* 0x0000000d02067210 */ /* 0x000fca0007f1e0ff */
[----:B0-----:R-:W-:-:S06]  /*02a0*/  IMAD.X R7, R3, 0x1, R15, P0 ;  /* 0x0000000103077824 */ /* 0x001fcc00000e060f */
[----:B------:R-:W2:Y:S01]  /*02b0*/  LDG.E.U8 R7, desc[UR36][R6.64] ;  /* 0x0000002406077981 */ /* 0x000ea2000c1e1100 */
[----:B------:R-:W-:-:S05]  /*02c0*/  IADD3 R8, P0, PT, R4, R13, RZ ;  /* 0x0000000d04087210 */ /* 0x000fca0007f1e0ff */
[----:B------:R-:W-:Y:S01]  /*02d0*/  IMAD.X R9, R5, 0x1, R15, P0 ;  /* 0x0000000105097824 */ /* 0x000fe200000e060f */
[----:B------:R-:W-:-:S04]  /*02e0*/  IADD3 R13, P0, PT, R13, 0x1, RZ ;  /* 0x000000010d0d7810 */ /* 0x000fc80007f1e0ff */
[----:B------:R-:W-:Y:S02]  /*02f0*/  IADD3.X R15, PT, PT, RZ, R15, RZ, P0, !PT ;  /* 0x0000000fff0f7210 */ /* 0x000fe400007fe4ff */
[----:B------:R-:W-:-:S04]  /*0300*/  ISETP.GE.U32.AND P0, PT, R13, R10, PT ;  /* 0x0000000a0d00720c */ /* 0x000fc80003f06070 */
[----:B------:R-:W-:Y:S01]  /*0310*/  ISETP.GE.U32.AND.EX P0, PT, R15, R12, PT, P0 ;  /* 0x0000000c0f00720c */ /* 0x000fe20003f06100 */
[----:B--2---:R0:W-:-:S12]  /*0320*/  ST.E.U8 desc[UR36][R8.64], R7 ;  /* 0x0000000708007985 */ /* 0x0041d8000c101124 */
[----:B------:R-:W-:Y:S05]  /*0330*/  @!P0 BRA `(.L_x_2) ;  /* 0xfffffffc00d48947 */ /* 0x000fea000383ffff */
[----:B------:R-:W-:Y:S05]  /*0340*/  BSYNC.RECONVERGENT B0 ;  /* 0x0000000000007941 */ /* 0x000fea0003800200 */
.L_x_1:
[----:B------:R-:W-:Y:S01]  /*0350*/  LOP3.LUT R15, R11, R0, RZ, 0x3c, !PT ;  /* 0x000000000b0f7212 */ /* 0x000fe200078e3cff */
[----:B------:R-:W-:Y:S01]  /*0360*/  IMAD.MOV.U32 R13, RZ, RZ, RZ ;  /* 0x000000ffff0d7224 */ /* 0x000fe200078e00ff */
[----:B------:R-:W-:Y:S06]  /*0370*/  @!P1 BRA `(.L_x_3) ;  /* 0x00000018006c9947 */ /* 0x000fec0003800000 */
[----:B------:R-:W2:Y:S04]  /*0380*/  LD.E R12, desc[UR36][R4.64+0x4] ;  /* 0x00000424040c7980 */ /* 0x000ea8000c101900 */
[----:B------:R1:W5:Y:S04]  /*0390*/  LD.E R11, desc[UR36][R4.64+0x8] ;  /* 0x00000824040b7980 */ /* 0x000368000c101900 */
[----:B------:R1:W5:Y:S01]  /*03a0*/  LD.E R10, desc[UR36][R4.64] ;  /* 0x00000024040a7980 */ /* 0x000362000c101900 */
[----:B------:R-:W-:Y:S01]  /*03b0*/  IADD3 R24, PT, PT, R24, 0x587c5, RZ ;  /* 0x000587c518187810 */ /* 0x000fe20007ffe0ff */
[----:B------:R-:W-:Y:S01]  /*03c0*/  HFMA2 R25, -RZ, RZ, 0, 0 ;  /* 0x00000000ff197431 */ /* 0x000fe200000001ff */
[----:B0-----:R-:W-:Y:S01]  /*03d0*/  MOV R7, 0x2f800000 ;  /* 0x2f80000000077802 */ /* 0x001fe20000000f00 */
[----:B------:R-:W-:Y:S01]  /*03e0*/  BSSY.RECONVERGENT B0, `(.L_x_3) ;  /* 0x0000194000007945 */ /* 0x000fe20003800200 */
[----:B------:R-:W-:-:S02]  /*03f0*/  IMAD.MOV.U32 R13, RZ, RZ, RZ ;  /* 0x000000ffff0d7224 */ /* 0x000fc400078e00ff */
[----:B------:R-:W-:-:S05]  /*0400*/  IMAD.IADD R0, R15, 0x1, R24 ;  /* 0x000000010f007824 */ /* 0x000fca00078e0218 */
[----:B------:R-:W-:-:S05]  /*0410*/  I2FP.F32.U32 R0, R0 ;  /* 0x0000000000007245 */ /* 0x000fca0000201000 */
[----:B------:R-:W-:Y:S01]  /*0420*/  FFMA R14, R0, R7, 1.1641532182693481445e-10 ;  /* 0x2f000000000e7423 */ /* 0x000fe20000000007 */
[----:B--2---:R-:W-:Y:S01]  /*0430*/  FMUL R2, R12, 0.5 ;  /* 0x3f0000000c027820 */ /* 0x004fe20000400000 */
[----:B------:R-:W-:Y:S08]  /*0440*/  FRND.FLOOR R21, R12 ;  /* 0x0000000c00157307 */ /* 0x000ff00000205000 */
[----:B------:R-:W0:Y:S02]  /*0450*/  FRND.TRUNC R2, R2 ;  /* 0x0000000200027307 */ /* 0x000e24000020d000 */
[----:B0-----:R-:W-:-:S04]  /*0460*/  FADD R3, R2, R2 ;  /* 0x0000000202037221 */ /* 0x001fc80000000000 */
[----:B-1----:R-:W-:-:S07]  /*0470*/  FADD R20, R12, -R3 ;  /* 0x800000030c147221 */ /* 0x002fce0000000000 */
.L_x_19:
[----:B------:R-:W-:Y:S01]  /*0480*/  ISETP.NE.AND P0, PT, R26, 0x1, PT ;  /* 0x000000011a00780c */ /* 0x000fe20003f05270 */
[----:B------:R-:W-:Y:S01]  /*0490*/  BSSY.RECONVERGENT B1, `(.L_x_4) ;  /* 0x000004e000017945 */ /* 0x000fe20003800200 */
[----:B------:R-:W-:Y:S01]  /*04a0*/  IMAD.MOV.U32 R3, RZ, RZ, R15 ;  /* 0x000000ffff037224 */ /* 0x000fe200078e000f */
[----:B------:R-:W-:Y:S01]  /*04b0*/  MOV R7, R23 ;  /* 0x0000001700077202 */ /* 0x000fe20000000f00 */
[----:B------:R-:W-:Y:S01]  /*04c0*/  IMAD.MOV.U32 R2, RZ, RZ, R22 ;  /* 0x000000ffff027224 */ /* 0x000fe200078e0016 */
[----:B------:R-:W-:Y:S01]  /*04d0*/  MOV R0, R27 ;  /* 0x0000001b00007202 */ /* 0x000fe20000000f00 */
[----:B------:R-:W-:-:S07]  /*04e0*/  IMAD.MOV.U32 R26, RZ, RZ, RZ ;  /* 0x000000ffff1a7224 */ /* 0x000fce00078e00ff */
[----:B------:R-:W-:Y:S05]  /*04f0*/  @!P0 BRA `(.L_x_5) ;  /* 0x00000004001c8947 */ /* 0x000fea0003800000 */
[----:B------:R-:W-:Y:S01]  /*0500*/  SHF.R.U32.HI R3, RZ, 0x2, R16 ;  /* 0x00000002ff037819 */ /* 0x000fe20000011610 */
[----:B------:R-:W-:Y:S01]  /*0510*/  IMAD.MOV.U32 R9, RZ, RZ, 0x3e055027 ;  /* 0x3e055027ff097424 */ /* 0x000fe200078e00ff */
[----:B------:R-:W-:Y:S01]  /*0520*/  SHF.L.U32 R0, R15, 0x4, RZ ;  /* 0x000000040f007819 */ /* 0x000fe200000006ff */
[----:B------:R-:W-:Y:S01]  /*0530*/  BSSY.RECONVERGENT B2, `(.L_x_6) ;  /* 0x000003a000027945 */ /* 0x000fe20003800200 */
[----:B------:R-:W-:-:S05]  /*0540*/  LOP3.LUT R3, R3, R16, RZ, 0x3c, !PT ;  /* 0x0000001003037212 */ /* 0x000fca00078e3cff */
[----:B------:R-:W-:-:S05]  /*0550*/  IMAD.SHL.U32 R2, R3, 0x2, RZ ;  /* 0x0000000203027824 */ /* 0x000fca00078e00ff */
[----:B------:R-:W-:-:S04]  /*0560*/  LOP3.LUT R0, R15, R0, R2, 0x96, !PT ;  /* 0x000000000f007212 */ /* 0x000fc800078e9602 */
[----:B------:R-:W-:Y:S02]  /*0570*/  LOP3.LUT R7, R0, R3, RZ, 0x3c, !PT ;  /* 0x0000000300077212 */ /* 0x000fe400078e3cff */
[----:B------:R-:W-:Y:S02]  /*0580*/  MOV R3, 0x2f800000 ;  /* 0x2f80000000037802 */ /* 0x000fe40000000f00 */
[C---:B------:R-:W-:Y:S01]  /*0590*/  IADD3 R0, PT, PT, R24.reuse, 0x587c5, R7 ;  /* 0x000587c518007810 */ /* 0x040fe20007ffe007 */
[----:B------:R-:W-:-:S03]  /*05a0*/  VIADD R24, R24, 0xb0f8a ;  /* 0x000b0f8a18187836 */ /* 0x000fc60000000000 */
[----:B------:R-:W-:-:S05]  /*05b0*/  I2FP.F32.U32 R0, R0 ;  /* 0x0000000000007245 */ /* 0x000fca0000201000 */
[----:B------:R-:W-:-:S05]  /*05c0*/  FFMA R0, R0, R3, 1.1641532182693481445e-10 ;  /* 0x2f00000000007423 */ /* 0x000fca0000000003 */
[----:B------:R-:W-:-:S13]  /*05d0*/  FSETP.GEU.AND P0, PT, R0, 1.175494350822287508e-38, PT ;  /* 0x008000000000780b */ /* 0x000fda0003f0e000 */
[----:B------:R-:W-:-:S04]  /*05e0*/  @!P0 FMUL R0, R0, 8388608 ;  /* 0x4b00000000008820 */ /* 0x000fc80000400000 */
[----:B------:R-:W-:-:S05]  /*05f0*/  VIADD R2, R0, 0xc0d55555 ;  /* 0xc0d5555500027836 */ /* 0x000fca0000000000 */
[----:B------:R-:W-:-:S04]  /*0600*/  LOP3.LUT R3, R2, 0xff800000, RZ, 0xc0, !PT ;  /* 0xff80000002037812 */ /* 0x000fc800078ec0ff */
[-C--:B------:R-:W-:Y:S02]  /*0610*/  IADD3 R2, PT, PT, R0, -R3.reuse, RZ ;  /* 0x8000000300027210 */ /* 0x080fe40007ffe0ff */
[----:B------:R-:W-:-:S03]  /*0620*/  I2FP.F32.S32 R3, R3 ;  /* 0x0000000300037245 */ /* 0x000fc60000201400 */
[----:B------:R-:W-:Y:S01]  /*0630*/  FADD R6, R2, -1 ;  /* 0xbf80000002067421 */ /* 0x000fe20000000000 */
[----:B------:R-:W-:Y:S02]  /*0640*/  FSEL R2, RZ, -23, P0 ;  /* 0xc1b80000ff027808 */ /* 0x000fe40000000000 */
[----:B------:R-:W-:Y:S01]  /*0650*/  ISETP.GT.U32.AND P0, PT, R0, 0x7f7fffff, PT ;  /* 0x7f7fffff0000780c */ /* 0x000fe20003f04070 */
[C---:B------:R-:W-:Y:S02]  /*0660*/  FFMA R9, R6.reuse, -R9, 0.14084610342979431152 ;  /* 0x3e1039f606097423 */ /* 0x040fe40000000809 */
[----:B------:R-:W-:Y:S01]  /*0670*/  FFMA R3, R3, 1.1920928955078125e-07, R2 ;  /* 0x3400000003037823 */ /* 0x000fe20000000002 */
[----:B------:R-:W-:Y:S01]  /*0680*/  SHF.R.U32.HI R2, RZ, 0x2, R17 ;  /* 0x00000002ff027819 */ /* 0x000fe20000011611 */
[----:B------:R-:W-:-:S03]  /*0690*/  FFMA R9, R6, R9, -0.12148627638816833496 ;  /* 0xbdf8cdcc06097423 */ /* 0x000fc60000000009 */
[----:B------:R-:W-:Y:S01]  /*06a0*/  LOP3.LUT R2, R2, R17, RZ, 0x3c, !PT ;  /* 0x0000001102027212 */ /* 0x000fe200078e3cff */
[----:B------:R-:W-:-:S04]  /*06b0*/  FFMA R9, R6, R9, 0.13980610668659210205 ;  /* 0x3e0f295506097423 */ /* 0x000fc80000000009 */
[----:B------:R-:W-:-:S04]  /*06c0*/  FFMA R9, R6, R9, -0.16684235632419586182 ;  /* 0xbe2ad8b906097423 */ /* 0x000fc80000000009 */
[----:B------:R-:W-:-:S04]  /*06d0*/  FFMA R9, R6, R9, 0.20012299716472625732 ;  /* 0x3e4ced0b06097423 */ /* 0x000fc80000000009 */
[----:B------:R-:W-:-:S04]  /*06e0*/  FFMA R9, R6, R9, -0.24999669194221496582 ;  /* 0xbe7fff2206097423 */ /* 0x000fc80000000009 */
[----:B------:R-:W-:-:S04]  /*06f0*/  FFMA R9, R6, R9, 0.33333182334899902344 ;  /* 0x3eaaaa7806097423 */ /* 0x000fc80000000009 */
[----:B------:R-:W-:-:S04]  /*0700*/  FFMA R9, R6, R9, -0.5 ;  /* 0xbf00000006097423 */ /* 0x000fc80000000009 */
[----:B------:R-:W-:-:S04]  /*0710*/  FMUL R9, R6, R9 ;  /* 0x0000000906097220 */ /* 0x000fc80000400000 */
[----:B------:R-:W-:Y:S01]  /*0720*/  FFMA R6, R6, R9, R6 ;  /* 0x0000000906067223 */ /* 0x000fe20000000006 */
[----:B------:R-:W-:-:S03]  /*0730*/  MOV R9, 0x7f800000 ;  /* 0x7f80000000097802 */ /* 0x000fc60000000f00 */
[----:B------:R-:W-:Y:S01]  /*0740*/  FFMA R8, R3, 0.69314718246459960938, R6 ;  /* 0x3f31721803087823 */ /* 0x000fe20000000006 */
[----:B------:R-:W-:Y:S02]  /*0750*/  IMAD.SHL.U32 R6, R2, 0x2, RZ ;  /* 0x0000000202067824 */ /* 0x000fe400078e00ff */
[C---:B------:R-:W-:Y:S01]  /*0760*/  @P0 FFMA R8, R0.reuse, R9, +INF ;  /* 0x7f80000000080423 */ /* 0x040fe20000000009 */
[----:B------:R-:W-:Y:S01]  /*0770*/  FSETP.NEU.AND P0, PT, R0, RZ, PT ;  /* 0x000000ff0000720b */ /* 0x000fe20003f0d000 */
[----:B------:R-:W-:Y:S01]  /*0780*/  HFMA2 R9, -RZ, RZ, 0.1495361328125, 0.0004794597625732421875 ;  /* 0x30c90fdbff097431 */ /* 0x000fe200000001ff */
[----:B------:R-:W-:Y:S01]  /*0790*/  SHF.L.U32 R3, R7, 0x4, RZ ;  /* 0x0000000407037819 */ /* 0x000fe200000006ff */
[----:B------:R-:W-:-:S03]  /*07a0*/  FMUL R8, R8, -2 ;  /* 0xc000000008087820 */ /* 0x000fc60000400000 */
[----:B------:R-:W-:Y:S02]  /*07b0*/  LOP3.LUT R6, R2, R6, R3, 0x96, !PT ;  /* 0x0000000602067212 */ /* 0x000fe400078e9603 */
[----:B------:R-:W-:Y:S02]  /*07c0*/  FSEL R8, R8, +INF , P0 ;  /* 0x7f80000008087808 */ /* 0x000fe40000000000 */
[----:B------:R-:W-:Y:S02]  /*07d0*/  LOP3.LUT R3, R6, R7, RZ, 0x3c, !PT ;  /* 0x0000000706037212 */ /* 0x000fe400078e3cff */
[----:B------:R-:W-:Y:S01]  /*07e0*/  IADD3 R2, PT, PT, R8, -0xd000000, RZ ;  /* 0xf300000008027810 */ /* 0x000fe20007ffe0ff */
[----:B------:R0:W1:Y:S02]  /*07f0*/  MUFU.RSQ R17, R8 ;  /* 0x0000000800117308 */ /* 0x0000640000001400 */
[----:B------:R-:W-:Y:S01]  /*0800*/  IMAD.IADD R0, R3, 0x1, R24 ;  /* 0x0000000103007824 */ /* 0x000fe200078e0218 */
[----:B------:R-:W-:-:S04]  /*0810*/  ISETP.GT.U32.AND P0, PT, R2, 0x727fffff, PT ;  /* 0x727fffff0200780c */ /* 0x000fc80003f04070 */
[----:B------:R-:W-:-:S05]  /*0820*/  I2FP.F32.U32 R0, R0 ;  /* 0x0000000000007245 */ /* 0x000fca0000201000 */
[----:B------:R-:W-:-:S04]  /*0830*/  FFMA R2, R0, R9, 7.314590599882819788e-10 ;  /* 0x30490fdb00027423 */ /* 0x000fc80000000009 */
[----:B0-----:R-:W-:Y:S05]  /*0840*/  @!P0 BRA `(.L_x_7) ;  /* 0x0000000000108947 */ /* 0x001fea0003800000 */
[----:B------:R-:W-:-:S07]  /*0850*/  MOV R26, 0x870 ;  /* 0x00000870001a7802 */ /* 0x000fce0000000f00 */
[----:B-1---5:R-:W-:Y:S05]  /*0860*/  CALL.REL.NOINC `($__internal_0_$__cuda_sm20_sqrt_rn_f32_slowpath) ;  /* 0x00000014008c7944 */ /* 0x022fea0003c00000 */
[----:B------:R-:W-:Y:S01]  /*0870*/  IMAD.MOV.U32 R27, RZ, RZ, R6 ;  /* 0x000000ffff1b7224 */ /* 0x000fe200078e0006 */
[----:B------:R-:W-:Y:S06]  /*0880*/  BRA `(.L_x_8) ;  /* 0x0000000000107947 */ /* 0x000fec0003800000 */
.L_x_7:
[----:B-1----:R-:W-:Y:S01]  /*0890*/  FMUL.FTZ R27, R8, R17 ;  /* 0x00000011081b7220 */ /* 0x002fe20000410000 */
[----:B------:R-:W-:-:S03]  /*08a0*/  FMUL.FTZ R6, R17, 0.5 ;  /* 0x3f00000011067820 */ /* 0x000fc60000410000 */
[----:B------:R-:W-:-:S04]  /*08b0*/  FFMA R0, -R27, R27, R8 ;  /* 0x0000001b1b007223 */ /* 0x000fc80000000108 */
[----:B------:R-:W-:-:S07]  /*08c0*/  FFMA R27, R0, R6, R27 ;  /* 0x00000006001b7223 */ /* 0x000fce000000001b */
.L_x_8:
[----:B------:R-:W-:Y:S05]  /*08d0*/  BSYNC.RECONVERGENT B2 ;  /* 0x0000000000027941 */ /* 0x000fea0003800200 */
.L_x_6:
[----:B------:R-:W-:Y:S01]  /*08e0*/  FMUL.RZ R8, R2, 0.15915493667125701904 ;  /* 0x3e22f98302087820 */ /* 0x000fe2000040c000 */
[----:B------:R-:W-:Y:S01]  /*08f0*/  MOV R2, R15 ;  /* 0x0000000f00027202 */ /* 0x000fe20000000f00 */
[----:B------:R-:W-:Y:S01]  /*0900*/  IMAD.MOV.U32 R17, RZ, RZ, R23 ;  /* 0x000000ffff117224 */ /* 0x000fe200078e0017 */
[----:B------:R-:W-:Y:S01]  /*0910*/  MOV R16, R22 ;  /* 0x0000001600107202 */ /* 0x000fe20000000f00 */
[----:B------:R-:W0:Y:S01]  /*0920*/  MUFU.SIN R0, R8 ;  /* 0x0000000800007308 */ /* 0x000e220000000400 */
[----:B------:R-:W-:-:S07]  /*0930*/  IMAD.MOV.U32 R26, RZ, RZ, 0x1 ;  /* 0x00000001ff1a7424 */ /* 0x000fce00078e00ff */
[----:B------:R-:W1:Y:S01]  /*0940*/  MUFU.COS R6, R8 ;  /* 0x0000000800067308 */ /* 0x000e620000000000 */
[-C--:B0-----:R-:W-:Y:S01]  /*0950*/  FMUL R0, R0, R27.reuse ;  /* 0x0000001b00007220 */ /* 0x081fe20000400000 */
[----:B-1----:R-:W-:-:S07]  /*0960*/  FMUL R27, R6, R27 ;  /* 0x0000001b061b7220 */ /* 0x002fce0000400000 */
.L_x_5:
[----:B------:R-:W-:Y:S05]  /*0970*/  BSYNC.RECONVERGENT B1 ;  /* 0x0000000000017941 */ /* 0x000fea0003800200 */
.L_x_4:
[----:B------:R-:W-:Y:S01]  /*0980*/  FFMA R6, R19, R0, R14 ;  /* 0x0000000013067223 */ /* 0x000fe2000000000e */
[----:B------:R-:W-:Y:S01]  /*0990*/  BSSY.RECONVERGENT B1, `(.L_x_9) ;  /* 0x0000061000017945 */ /* 0x000fe20003800200 */
[----:B------:R-:W-:Y:S02]  /*09a0*/  IADD3 R24, PT, PT, R24, 0x587c5, RZ ;  /* 0x000587c518187810 */ /* 0x000fe40007ffe0ff */
[----:B-----5:R-:W-:-:S04]  /*09b0*/  FMUL R9, R11, R6 ;  /* 0x000000060b097220 */ /* 0x020fc80000400000 */
[C---:B------:R-:W-:Y:S01]  /*09c0*/  FMUL R0, |R9|.reuse, 16777216 ;  /* 0x4b80000009007820 */ /* 0x040fe20000400200 */
[----:B------:R-:W-:-:S04]  /*09d0*/  FSETP.GEU.AND P0, PT, |R9|, 1.175494350822287508e-38, PT ;  /* 0x008000000900780b */ /* 0x000fc80003f0e200 */
[----:B------:R-:W-:Y:S02]  /*09e0*/  FSEL R0, R0, |R9|, !P0 ;  /* 0x4000000900007208 */ /* 0x000fe40004000000 */
[----:B------:R-:W-:Y:S02]  /*09f0*/  FSEL R15, RZ, -24, P0 ;  /* 0xc1c00000ff0f7808 */ /* 0x000fe40000000000 */
[----:B------:R-:W-:-:S04]  /*0a00*/  IADD3 R8, PT, PT, R0, -0x3f3504f3, RZ ;  /* 0xc0cafb0d00087810 */ /* 0x000fc80007ffe0ff */
[----:B------:R-:W-:-:S04]  /*0a10*/  LOP3.LUT R23, R8, 0xff800000, RZ, 0xc0, !PT ;  /* 0xff80000008177812 */ /* 0x000fc800078ec0ff */
[----:B------:R-:W-:Y:S01]  /*0a20*/  I2FP.F32.S32 R28, R23 ;  /* 0x00000017001c7245 */ /* 0x000fe20000201400 */
[----:B------:R-:W-:-:S04]  /*0a30*/  IMAD.IADD R0, R0, 0x1, -R23 ;  /* 0x0000000100007824 */ /* 0x000fc800078e0a17 */
[C---:B------:R-:W-:Y:S01]  /*0a40*/  FADD R8, R0.reuse, 1 ;  /* 0x3f80000000087421 */ /* 0x040fe20000000000 */
[----:B------:R-:W-:Y:S01]  /*0a50*/  FADD R31, R0, -1 ;  /* 0xbf800000001f7421 */ /* 0x000fe20000000000 */
[----:B------:R-:W-:-:S03]  /*0a60*/  HFMA2 R0, -RZ, RZ, 0.771484375, 0.21533203125 ;  /* 0x3a2c32e4ff007431 */ /* 0x000fc600000001ff */
[----:B------:R-:W-:Y:S01]  /*0a70*/  FADD R29, R31, R31 ;  /* 0x0000001f1f1d7221 */ /* 0x000fe20000000000 */
[----:B------:R-:W0:Y:S03]  /*0a80*/  MUFU.RCP R8, R8 ;  /* 0x0000000800087308 */ /* 0x000e260000001000 */
[----:B0-----:R-:W-:Y:S01]  /*0a90*/  FMUL R22, R8, R29 ;  /* 0x0000001d08167220 */ /* 0x001fe20000400000 */
[----:B------:R-:W-:-:S03]  /*0aa0*/  FFMA R29, R28, 1.1920928955078125e-07, R15 ;  /* 0x340000001c1d7823 */ /* 0x000fc6000000000f */
[----:B------:R-:W-:Y:S01]  /*0ab0*/  FADD R28, R31, -R22 ;  /* 0x800000161f1c7221 */ /* 0x000fe20000000000 */
[C---:B------:R-:W-:Y:S01]  /*0ac0*/  FMUL R23, R22.reuse, R22 ;  /* 0x0000001616177220 */ /* 0x040fe20000400000 */
[----:B------:R-:W-:Y:S02]  /*0ad0*/  FFMA R15, R22, 1.4426950216293334961, R29 ;  /* 0x3fb8aa3b160f7823 */ /* 0x000fe4000000001d */
[----:B------:R-:W-:Y:S01]  /*0ae0*/  FADD R28, R28, R28 ;  /* 0x0000001c1c1c7221 */ /* 0x000fe20000000000 */
[----:B------:R-:W-:Y:S01]  /*0af0*/  FFMA R30, R23, R0, 0.0032181653659790754318 ;  /* 0x3b52e7db171e7423 */ /* 0x000fe20000000000 */
[----:B------:R-:W-:Y:S02]  /*0b00*/  FADD R29, R29, -R15 ;  /* 0x8000000f1d1d7221 */ /* 0x000fe40000000000 */
[----:B------:R-:W-:Y:S01]  /*0b10*/  FFMA R31, R31, -R22, R28 ;  /* 0x800000161f1f7223 */ /* 0x000fe2000000001c */
[----:B------:R-:W-:Y:S01]  /*0b20*/  FFMA R30, R23, R30, 0.018033718690276145935 ;  /* 0x3c93bb73171e7423 */ /* 0x000fe2000000001e */
[----:B------:R-:W-:-:S02]  /*0b30*/  FFMA R28, R22, 1.4426950216293334961, R29 ;  /* 0x3fb8aa3b161c7823 */ /* 0x000fc4000000001d */
[----:B------:R-:W-:Y:S01]  /*0b40*/  FMUL R31, R8, R31 ;  /* 0x0000001f081f7220 */ /* 0x000fe20000400000 */
[----:B------:R-:W-:-:S03]  /*0b50*/  FFMA R30, R23, R30, 0.12022458761930465698 ;  /* 0x3df6384f171e7423 */ /* 0x000fc6000000001e */
[----:B------:R-:W-:Y:S01]  /*0b60*/  FFMA R29, R31, 1.4426950216293334961, R28 ;  /* 0x3fb8aa3b1f1d7823 */ /* 0x000fe2000000001c */
[----:B------:R-:W-:-:S03]  /*0b70*/  FMUL R23, R23, R30 ;  /* 0x0000001e17177220 */ /* 0x000fc60000400000 */
[----:B------:R-:W-:Y:S01]  /*0b80*/  FFMA R8, R22, 1.9251366722983220825e-08, R29 ;  /* 0x32a55e3416087823 */ /* 0x000fe2000000001d */
[----:B------:R-:W-:Y:S01]  /*0b90*/  FMUL R28, R23, 3 ;  /* 0x40400000171c7820 */ /* 0x000fe20000400000 */
[----:B------:R-:W-:-:S03]  /*0ba0*/  IMAD.MOV.U32 R29, RZ, RZ, 0x391fcb8e ;  /* 0x391fcb8eff1d7424 */ /* 0x000fc600078e00ff */
[----:B------:R-:W-:-:S04]  /*0bb0*/  FFMA R8, R31, R28, R8 ;  /* 0x0000001c1f087223 */ /* 0x000fc80000000008 */
[----:B------:R-:W-:-:S04]  /*0bc0*/  FFMA R22, R22, R23, R8 ;  /* 0x0000001716167223 */ /* 0x000fc80000000008 */
[----:B------:R-:W-:-:S04]  /*0bd0*/  FADD R28, R15, R22 ;  /* 0x000000160f1c7221 */ /* 0x000fc80000000000 */
[----:B------:R-:W-:Y:S01]  /*0be0*/  FMUL R23, R12, R28 ;  /* 0x0000001c0c177220 */ /* 0x000fe20000400000 */
[----:B------:R-:W-:-:S03]  /*0bf0*/  FADD R15, -R15, R28 ;  /* 0x0000001c0f0f7221 */ /* 0x000fc60000000100 */
[----:B------:R-:W0:Y:S01]  /*0c00*/  FRND R8, R23 ;  /* 0x0000001700087307 */ /* 0x000e220000201000 */
[----:B------:R-:W-:Y:S01]  /*0c10*/  FADD R15, R22, -R15 ;  /* 0x8000000f160f7221 */ /* 0x000fe20000000000 */
[C---:B------:R-:W-:Y:S01]  /*0c20*/  FFMA R28, R12.reuse, R28, -R23 ;  /* 0x0000001c0c1c7223 */ /* 0x040fe20000000817 */
[C---:B------:R-:W-:Y:S02]  /*0c30*/  FSETP.GT.AND P1, PT, |R23|.reuse, 152, PT ;  /* 0x431800001700780b */ /* 0x040fe40003f24200 */
[C---:B------:R-:W-:Y:S01]  /*0c40*/  FSETP.GEU.AND P3, PT, R23.reuse, RZ, PT ;  /* 0x000000ff1700720b */ /* 0x040fe20003f6e000 */
[----:B------:R-:W-:Y:S01]  /*0c50*/  FFMA R15, R12, R15, R28 ;  /* 0x0000000f0c0f7223 */ /* 0x000fe2000000001c */
[----:B0-----:R-:W-:Y:S01]  /*0c60*/  FADD R22, R23, -R8 ;  /* 0x8000000817167221 */ /* 0x001fe20000000000 */
[----:B------:R-:W-:Y:S02]  /*0c70*/  FSETP.GT.AND P0, PT, R8, RZ, PT ;  /* 0x000000ff0800720b */ /* 0x000fe40003f04000 */
[----:B------:R-:W-:Y:S01]  /*0c80*/  SHF.L.U32 R8, R3, 0x4, RZ ;  /* 0x0000000403087819 */ /* 0x000fe200000006ff */
[----:B------:R-:W-:Y:S01]  /*0c90*/  FADD R22, R15, R22 ;  /* 0x000000160f167221 */ /* 0x000fe20000000000 */
[----:B------:R-:W-:-:S02]  /*0ca0*/  SEL R28, RZ, 0x83000000, P0 ;  /* 0x83000000ff1c7807 */ /* 0x000fc40000000000 */
[----:B------:R-:W-:Y:S01]  /*0cb0*/  FSETP.NEU.AND P0, PT, R12, RZ, PT ;  /* 0x000000ff0c00720b */ /* 0x000fe20003f0d000 */
[----:B------:R-:W-:Y:S01]  /*0cc0*/  FFMA R15, R22, R29, 0.0013391353422775864601 ;  /* 0x3aaf85ed160f7423 */ /* 0x000fe2000000001d */
[----:B------:R-:W-:Y:S02]  /*0cd0*/  IADD3 R30, PT, PT, R28, 0x7f000000, RZ ;  /* 0x7f0000001c1e7810 */ /* 0x000fe40007ffe0ff */
[----:B------:R-:W-:Y:S01]  /*0ce0*/  FSETP.EQ.OR P2, PT, |R9|, 1, !P0 ;  /* 0x3f8000000900780b */ /* 0x000fe20004742600 */
[C---:B------:R-:W-:Y:S02]  /*0cf0*/  FFMA R29, R22.reuse, R15, 0.0096188392490148544312 ;  /* 0x3c1d9856161d7423 */ /* 0x040fe4000000000f */
[----:B------:R0:W1:Y:S02]  /*0d00*/  F2I.NTZ R15, R23 ;  /* 0x00000017000f7305 */ /* 0x0000640000203100 */
[----:B------:R-:W-:Y:S01]  /*0d10*/  FFMA R31, R22, R29, 0.055503588169813156128 ;  /* 0x3d6357bb161f7423 */ /* 0x000fe2000000001d */
[----:B------:R-:W-:-:S03]  /*0d20*/  SHF.R.U32.HI R29, RZ, 0x2, R16 ;  /* 0x00000002ff1d7819 */ /* 0x000fc60000011610 */
[C---:B------:R-:W-:Y:S01]  /*0d30*/  FFMA R31, R22.reuse, R31, 0.24022644758224487305 ;  /* 0x3e75fdec161f7423 */ /* 0x040fe2000000001f */
[----:B------:R-:W-:Y:S01]  /*0d40*/  LOP3.LUT R29, R29, R16, RZ, 0x3c, !PT ;  /* 0x000000101d1d7212 */ /* 0x000fe200078e3cff */
[----:B0-----:R-:W-:Y:S02]  /*0d50*/  IMAD.MOV.U32 R23, RZ, RZ, R3 ;  /* 0x000000ffff177224 */ /* 0x001fe400078e0003 */
[C---:B------:R-:W-:Y:S02]  /*0d60*/  FFMA R31, R22.reuse, R31, 0.69314718246459960938 ;  /* 0x3f317218161f7423 */ /* 0x040fe4000000001f */
[----:B------:R-:W-:Y:S02]  /*0d70*/  IMAD.SHL.U32 R16, R29, 0x2, RZ ;  /* 0x000000021d107824 */ /* 0x000fe400078e00ff */
[----:B------:R-:W-:Y:S01]  /*0d80*/  FFMA R31, R22, R31, 1 ;  /* 0x3f800000161f7423 */ /* 0x000fe2000000001f */
[----:B-1----:R-:W-:Y:S01]  /*0d90*/  IMAD R33, R15, 0x800000, -R28 ;  /* 0x008000000f217824 */ /* 0x002fe200078e0a1c */
[----:B------:R-:W-:-:S02]  /*0da0*/  MOV R22, R7 ;  /* 0x0000000700167202 */ /* 0x000fc40000000f00 */
[----:B------:R-:W-:Y:S01]  /*0db0*/  LOP3.LUT R8, R3, R8, R16, 0x96, !PT ;  /* 0x0000000803087212 */ /* 0x000fe200078e9610 */
[----:B------:R-:W-:Y:S01]  /*0dc0*/  FMUL R30, R31, R30 ;  /* 0x0000001e1f1e7220 */ /* 0x000fe20000400000 */
[----:B------:R-:W-:Y:S01]  /*0dd0*/  MOV R16, R17 ;  /* 0x0000001100107202 */ /* 0x000fe20000000f00 */
[----:B------:R-:W-:Y:S01]  /*0de0*/  IMAD.MOV.U32 R17, RZ, RZ, R2 ;  /* 0x000000ffff117224 */ /* 0x000fe200078e0002 */
[----:B------:R-:W-:Y:S01]  /*0df0*/  LOP3.LUT R15, R8, R29, RZ, 0x3c, !PT ;  /* 0x0000001d080f7212 */ /* 0x000fe200078e3cff */
[----:B------:R-:W-:Y:S01]  /*0e00*/  FMUL R30, R30, R33 ;  /* 0x000000211e1e7220 */ /* 0x000fe20000400000 */
[----:B------:R-:W-:Y:S01]  /*0e10*/  IMAD.MOV.U32 R8, RZ, RZ, 0x3f800000 ;  /* 0x3f800000ff087424 */ /* 0x000fe200078e00ff */
[----:B------:R-:W-:Y:S01]  /*0e20*/  @P1 FSEL R30, RZ, +INF , !P3 ;  /* 0x7f800000ff1e1808 */ /* 0x000fe20005800000 */
[----:B------:R-:W-:Y:S06]  /*0e30*/  @P2 BRA `(.L_x_10) ;  /* 0x0000000000582947 */ /* 0x000fec0003800000 */
[----:B------:R-:W-:-:S04]  /*0e40*/  FSETP.NAN.AND P1, PT, |R12|, |R12|, PT ;  /* 0x4000000c0c00720b */ /* 0x000fc80003f28200 */
[----:B------:R-:W-:-:S13]  /*0e50*/  FSETP.NUM.AND P1, PT, |R9|, |R9|, !P1 ;  /* 0x400000090900720b */ /* 0x000fda0004f27200 */
[----:B------:R-:W-:Y:S01]  /*0e60*/  @!P1 FADD R8, R12, |R9| ;  /* 0x400000090c089221 */ /* 0x000fe20000000000 */
[----:B------:R-:W-:Y:S06]  /*0e70*/  @!P1 BRA `(.L_x_10) ;  /* 0x0000000000489947 */ /* 0x000fec0003800000 */
[----:B------:R-:W-:-:S04]  /*0e80*/  FSETP.NEU.AND P1, PT, |R9|, +INF , PT ;  /* 0x7f8000000900780b */ /* 0x000fc80003f2d200 */
[----:B------:R-:W-:-:S04]  /*0e90*/  FSETP.NEU.AND P1, PT, |R9|, RZ, P1 ;  /* 0x000000ff0900720b */ /* 0x000fc80000f2d200 */
[----:B------:R-:W-:Y:S02]  /*0ea0*/  FSETP.GEU.OR P2, PT, R12, RZ, P1 ;  /* 0x000000ff0c00720b */ /* 0x000fe40000f4e400 */
[----:B------:R-:W-:-:S07]  /*0eb0*/  FSETP.NEU.AND P3, PT, |R20|, 1, !P1 ;  /* 0x3f8000001400780b */ /* 0x000fce0004f6d200 */
[----:B------:R-:W-:-:S05]  /*0ec0*/  @!P1 FADD R2, |R9|, |R9| ;  /* 0x4000000909029221 */ /* 0x000fca0000000200 */
[----:B------:R-:W-:-:S04]  /*0ed0*/  @!P2 LOP3.LUT R2, R2, 0x7f800000, RZ, 0x3c, !PT ;  /* 0x7f8000000202a812 */ /* 0x000fc800078e3cff */
[----:B------:R-:W-:-:S04]  /*0ee0*/  @P3 LOP3.LUT R2, R2, 0x7fffffff, RZ, 0xc0, !PT ;  /* 0x7fffffff02023812 */ /* 0x000fc800078ec0ff */
[----:B------:R-:W-:Y:S01]  /*0ef0*/  @!P1 MOV R8, R2 ;  /* 0x0000000200089202 */ /* 0x000fe20000000f00 */
[----:B------:R-:W-:Y:S06]  /*0f00*/  @!P1 BRA `(.L_x_10) ;  /* 0x0000000000249947 */ /* 0x000fec0003800000 */
[----:B------:R-:W-:Y:S02]  /*0f10*/  FSETP.NEU.AND P1, PT, |R12|, +INF , PT ;  /* 0x7f8000000c00780b */ /* 0x000fe40003f2d200 */
[----:B------:R-:W-:-:S13]  /*0f20*/  FSETP.EQ.AND P2, PT, |R9|, -1, PT ;  /* 0xbf8000000900780b */ /* 0x000fda0003f42200 */
[----:B------:R-:W-:Y:S05]  /*0f30*/  @!P1 BRA P2, `(.L_x_10) ;  /* 0x0000000000189947 */ /* 0x000fea0001000000 */
[----:B------:R-:W-:Y:S01]  /*0f40*/  FSETP.GEU.AND P2, PT, |R9|, RZ, PT ;  /* 0x000000ff0900720b */ /* 0x000fe20003f4e200 */
[----:B------:R-:W-:-:S12]  /*0f50*/  IMAD.MOV.U32 R8, RZ, RZ, R30 ;  /* 0x000000ffff087224 */ /* 0x000fd800078e001e */
[----:B------:R-:W-:Y:S02]  /*0f60*/  @!P2 FSETP.NEU.AND P3, PT, |R20|, 1, PT ;  /* 0x3f8000001400a80b */ /* 0x000fe40003f6d200 */
[----:B------:R-:W-:Y:S02]  /*0f70*/  @!P2 FSETP.NEU.AND P1, PT, R12, R21, PT ;  /* 0x000000150c00a20b */ /* 0x000fe40003f2d000 */
[----:B------:R-:W-:-:S04]  /*0f80*/  @!P2 FSEL R2, R30, -R30, P3 ;  /* 0x8000001e1e02a208 */ /* 0x000fc80001800000 */
[----:B------:R-:W-:-:S07]  /*0f90*/  @!P2 FSEL R8, R2, +QNAN , !P1 ;  /* 0x7fffffff0208a808 */ /* 0x000fce0004800000 */
.L_x_10:
[----:B------:R-:W-:Y:S05]  /*0fa0*/  BSYNC.RECONVERGENT B1 ;  /* 0x0000000000017941 */ /* 0x000fea0003800200 */
.L_x_9:
[----:B------:R-:W-:Y:S01]  /*0fb0*/  FMUL R3, R11, R14 ;  /* 0x0000000e0b037220 */ /* 0x000fe20000400000 */
[----:B------:R-:W-:Y:S03]  /*0fc0*/  BSSY.RECONVERGENT B1, `(.L_x_11) ;  /* 0x0000053000017945 */ /* 0x000fe60003800200 */
[C---:B------:R-:W-:Y:S01]  /*0fd0*/  FMUL R2, |R3|.reuse, 16777216 ;  /* 0x4b80000003027820 */ /* 0x040fe20000400200 */
[C---:B------:R-:W-:Y:S02]  /*0fe0*/  FSETP.GEU.AND P1, PT, |R3|.reuse, 1.175494350822287508e-38, PT ;  /* 0x008000000300780b */ /* 0x040fe40003f2e200 */
[----:B------:R-:W-:Y:S02]  /*0ff0*/  FSETP.EQ.OR P0, PT, |R3|, 1, !P0 ;  /* 0x3f8000000300780b */ /* 0x000fe40004702600 */
[----:B------:R-:W-:-:S04]  /*1000*/  FSEL R2, R2, |R3|, !P1 ;  /* 0x4000000302027208 */ /* 0x000fc80004800000 */
[----:B------:R-:W-:-:S04]  /*1010*/  IADD3 R7, PT, PT, R2, -0x3f3504f3, RZ ;  /* 0xc0cafb0d02077810 */ /* 0x000fc80007ffe0ff */
[----:B------:R-:W-:Y:S02]  /*1020*/  LOP3.LUT R9, R7, 0xff800000, RZ, 0xc0, !PT ;  /* 0xff80000007097812 */ /* 0x000fe400078ec0ff */
[----:B------:R-:W-:Y:S02]  /*1030*/  FSEL R7, RZ, -24, P1 ;  /* 0xc1c00000ff077808 */ /* 0x000fe40000800000 */
[----:B------:R-:W-:Y:S01]  /*1040*/  I2FP.F32.S32 R30, R9 ;  /* 0x00000009001e7245 */ /* 0x000fe20000201400 */
[----:B------:R-:W-:-:S04]  /*1050*/  IMAD.IADD R28, R2, 0x1, -R9 ;  /* 0x00000001021c7824 */ /* 0x000fc800078e0a09 */
[C---:B------:R-:W-:Y:S01]  /*1060*/  FADD R2, R28.reuse, 1 ;  /* 0x3f8000001c027421 */ /* 0x040fe20000000000 */
[----:B------:R-:W-:Y:S01]  /*1070*/  FADD R28, R28, -1 ;  /* 0xbf8000001c1c7421 */ /* 0x000fe20000000000 */
[----:B------:R-:W-:-:S03]  /*1080*/  FFMA R30, R30, 1.1920928955078125e-07, R7 ;  /* 0x340000001e1e7823 */ /* 0x000fc60000000007 */
[----:B------:R-:W-:Y:S01]  /*1090*/  FADD R29, R28, R28 ;  /* 0x0000001c1c1d7221 */ /* 0x000fe20000000000 */
[----:B------:R-:W0:Y:S03]  /*10a0*/  MUFU.RCP R2, R2 ;  /* 0x0000000200027308 */ /* 0x000e260000001000 */
[----:B0-----:R-:W-:-:S04]  /*10b0*/  FMUL R9, R2, R29 ;  /* 0x0000001d02097220 */ /* 0x001fc80000400000 */
[----:B------:R-:W-:Y:S01]  /*10c0*/  FADD R31, R28, -R9 ;  /* 0x800000091c1f7221 */ /* 0x000fe20000000000 */
[CC--:B------:R-:W-:Y:S01]  /*10d0*/  FMUL R29, R9.reuse, R9.reuse ;  /* 0x00000009091d7220 */ /* 0x0c0fe20000400000 */
[----:B------:R-:W-:Y:S02]  /*10e0*/  FFMA R7, R9, 1.4426950216293334961, R30 ;  /* 0x3fb8aa3b09077823 */ /* 0x000fe4000000001e */
[----:B------:R-:W-:Y:S01]  /*10f0*/  FADD R31, R31, R31 ;  /* 0x0000001f1f1f7221 */ /* 0x000fe20000000000 */
[C---:B------:R-:W-:Y:S01]  /*1100*/  FFMA R0, R29.reuse, R0, 0.0032181653659790754318 ;  /* 0x3b52e7db1d007423 */ /* 0x040fe20000000000 */
[----:B------:R-:W-:Y:S02]  /*1110*/  FADD R30, R30, -R7 ;  /* 0x800000071e1e7221 */ /* 0x000fe40000000000 */
[----:B------:R-:W-:Y:S01]  /*1120*/  FFMA R31, R28, -R9, R31 ;  /* 0x800000091c1f7223 */ /* 0x000fe2000000001f */
[----:B------:R-:W-:Y:S01]  /*1130*/  FFMA R0, R29, R0, 0.018033718690276145935 ;  /* 0x3c93bb731d007423 */ /* 0x000fe20000000000 */
[----:B------:R-:W-:-:S02]  /*1140*/  FFMA R30, R9, 1.4426950216293334961, R30 ;  /* 0x3fb8aa3b091e7823 */ /* 0x000fc4000000001e */
[----:B------:R-:W-:Y:S01]  /*1150*/  FMUL R31, R2, R31 ;  /* 0x0000001f021f7220 */ /* 0x000fe20000400000 */
[----:B------:R-:W-:-:S03]  /*1160*/  FFMA R0, R29, R0, 0.12022458761930465698 ;  /* 0x3df6384f1d007423 */ /* 0x000fc60000000000 */
[----:B------:R-:W-:Y:S01]  /*1170*/  FFMA R30, R31, 1.4426950216293334961, R30 ;  /* 0x3fb8aa3b1f1e7823 */ /* 0x000fe2000000001e */
[----:B------:R-:W-:Y:S01]  /*1180*/  FMUL R0, R29, R0 ;  /* 0x000000001d007220 */ /* 0x000fe20000400000 */
[----:B------:R-:W-:Y:S02]  /*1190*/  HFMA2 R29, -RZ, RZ, 0.64013671875, -15.109375 ;  /* 0x391fcb8eff1d7431 */ /* 0x000fe400000001ff */
[----:B------:R-:W-:Y:S01]  /*11a0*/  FFMA R30, R9, 1.9251366722983220825e-08, R30 ;  /* 0x32a55e34091e7823 */ /* 0x000fe2000000001e */
[----:B------:R-:W-:-:S04]  /*11b0*/  FMUL R2, R0, 3 ;  /* 0x4040000000027820 */ /* 0x000fc80000400000 */
[----:B------:R-:W-:-:S04]  /*11c0*/  FFMA R31, R31, R2, R30 ;  /* 0x000000021f1f7223 */ /* 0x000fc8000000001e */
[----:B------:R-:W-:-:S04]  /*11d0*/  FFMA R2, R9, R0, R31 ;  /* 0x0000000009027223 */ /* 0x000fc8000000001f */
[----:B------:R-:W-:-:S04]  /*11e0*/  FADD R28, R7, R2 ;  /* 0x00000002071c7221 */ /* 0x000fc80000000000 */
[----:B------:R-:W-:Y:S01]  /*11f0*/  FMUL R9, R12, R28 ;  /* 0x0000001c0c097220 */ /* 0x000fe20000400000 */
[----:B------:R-:W-:-:S03]  /*1200*/  FADD R7, -R7, R28 ;  /* 0x0000001c07077221 */ /* 0x000fc60000000100 */
[----:B------:R-:W0:Y:S01]  /*1210*/  FRND R0, R9 ;  /* 0x0000000900007307 */ /* 0x000e220000201000 */
[----:B------:R-:W-:Y:S01]  /*1220*/  FADD R7, R2, -R7 ;  /* 0x8000000702077221 */ /* 0x000fe20000000000 */
[----:B------:R-:W-:Y:S01]  /*1230*/  FFMA R28, R12, R28, -R9 ;  /* 0x0000001c0c1c7223 */ /* 0x000fe20000000809 */
[----:B------:R-:W-:-:S03]  /*1240*/  FSETP.GEU.AND P2, PT, R9, RZ, PT ;  /* 0x000000ff0900720b */ /* 0x000fc60003f4e000 */
[----:B------:R-:W-:Y:S02]  /*1250*/  FFMA R7, R12, R7, R28 ;  /* 0x000000070c077223 */ /* 0x000fe4000000001c */
[----:B------:R-:W1:Y:S01]  /*1260*/  F2I.NTZ R28, R9 ;  /* 0x00000009001c7305 */ /* 0x000e620000203100 */
[----:B0-----:R-:W-:Y:S01]  /*1270*/  FADD R2, R9, -R0 ;  /* 0x8000000009027221 */ /* 0x001fe20000000000 */
[----:B------:R-:W-:-:S03]  /*1280*/  FSETP.GT.AND P1, PT, R0, RZ, PT ;  /* 0x000000ff0000720b */ /* 0x000fc60003f24000 */
[----:B------:R-:W-:-:S04]  /*1290*/  FADD R2, R7, R2 ;  /* 0x0000000207027221 */ /* 0x000fc80000000000 */
[C---:B------:R-:W-:Y:S01]  /*12a0*/  FFMA R7, R2.reuse, R29, 0.0013391353422775864601 ;  /* 0x3aaf85ed02077423 */ /* 0x040fe2000000001d */
[----:B------:R-:W-:Y:S02]  /*12b0*/  SEL R29, RZ, 0x83000000, P1 ;  /* 0x83000000ff1d7807 */ /* 0x000fe40000800000 */
[----:B------:R-:W-:Y:S01]  /*12c0*/  FSETP.GT.AND P1, PT, |R9|, 152, PT ;  /* 0x431800000900780b */ /* 0x000fe20003f24200 */
[----:B------:R-:W-:Y:S02]  /*12d0*/  FFMA R7, R2, R7, 0.0096188392490148544312 ;  /* 0x3c1d985602077423 */ /* 0x000fe40000000007 */
[----:B------:R-:W-:Y:S01]  /*12e0*/  VIADD R0, R29, 0x7f000000 ;  /* 0x7f0000001d007836 */ /* 0x000fe20000000000 */
[----:B-1----:R-:W-:Y:S01]  /*12f0*/  LEA R29, R28, -R29, 0x17 ;  /* 0x8000001d1c1d7211 */ /* 0x002fe200078eb8ff */
[----:B------:R-:W-:-:S04]  /*1300*/  FFMA R7, R2, R7, 0.055503588169813156128 ;  /* 0x3d6357bb02077423 */ /* 0x000fc80000000007 */
[----:B------:R-:W-:-:S04]  /*1310*/  FFMA R7, R2, R7, 0.24022644758224487305 ;  /* 0x3e75fdec02077423 */ /* 0x000fc80000000007 */
[----:B------:R-:W-:-:S04]  /*1320*/  FFMA R7, R2, R7, 0.69314718246459960938 ;  /* 0x3f31721802077423 */ /* 0x000fc80000000007 */
[----:B------:R-:W-:-:S04]  /*1330*/  FFMA R7, R2, R7, 1 ;  /* 0x3f80000002077423 */ /* 0x000fc80000000007 */
[----:B------:R-:W-:-:S04]  /*1340*/  FMUL R0, R7, R0 ;  /* 0x0000000007007220 */ /* 0x000fc80000400000 */
        /* <DEDUP_REMOVED lines=26> */
.L_x_12:
[----:B------:R-:W-:Y:S05]  /*14f0*/  BSYNC.RECONVERGENT B1 ;  /* 0x0000000000017941 */ /* 0x000fea0003800200 */
.L_x_11:
[----:B------:R-:W-:Y:S02]  /*1500*/  HFMA2 R7, -RZ, RZ, 1.75, 0 ;  /* 0x3f000000ff077431 */ /* 0x000fe400000001ff */
[----:B------:R-:W-:Y:S01]  /*1510*/  IMAD.MOV.U32 R9, RZ, RZ, 0x437c0000 ;  /* 0x437c0000ff097424 */ /* 0x000fe200078e00ff */
[----:B------:R-:W-:Y:S02]  /*1520*/  BSSY.RECONVERGENT B1, `(.L_x_13) ;  /* 0x000001d000017945 */ /* 0x000fe40003800200 */
[----:B------:R-:W-:-:S04]  /*1530*/  FFMA.SAT R2, R0, -0.0057249800302088260651, R7 ;  /* 0xbbbb989d00027823 */ /* 0x000fc80000002007 */
[----:B------:R-:W-:-:S04]  /*1540*/  FFMA.RM R2, R2, R9, 12582913 ;  /* 0x4b40000102027423 */ /* 0x000fc80000004009 */
[C---:B------:R-:W-:Y:S01]  /*1550*/  FADD R3, R2.reuse, -12583039 ;  /* 0xcb40007f02037421 */ /* 0x040fe20000000000 */
[----:B------:R-:W-:-:S03]  /*1560*/  SHF.L.U32 R2, R2, 0x17, RZ ;  /* 0x0000001702027819 */ /* 0x000fc600000006ff */
[----:B------:R-:W-:-:S04]  /*1570*/  FFMA R3, R0, -1.4426950216293334961, -R3 ;  /* 0xbfb8aa3b00037823 */ /* 0x000fc80000000803 */
[----:B------:R-:W-:Y:S01]  /*1580*/  FFMA R3, R0, -1.925963033500011079e-08, R3 ;  /* 0xb2a5706000037823 */ /* 0x000fe20000000003 */
[----:B------:R-:W-:-:S04]  /*1590*/  FFMA.SAT R0, -R8, 0.0057249800302088260651, R7 ;  /* 0x3bbb989d08007823 */ /* 0x000fc80000002107 */
[----:B------:R-:W-:Y:S01]  /*15a0*/  FFMA.RM R0, R0, R9, 12582913 ;  /* 0x4b40000100007423 */ /* 0x000fe20000004009 */
[----:B------:R-:W0:Y:S03]  /*15b0*/  MUFU.EX2 R3, R3 ;  /* 0x0000000300037308 */ /* 0x000e260000000800 */
[C---:B------:R-:W-:Y:S01]  /*15c0*/  FADD R7, R0.reuse, -12583039 ;  /* 0xcb40007f00077421 */ /* 0x040fe20000000000 */
[----:B------:R-:W-:-:S03]  /*15d0*/  IMAD.SHL.U32 R0, R0, 0x800000, RZ ;  /* 0x0080000000007824 */ /* 0x000fc600078e00ff */
[----:B------:R-:W-:-:S04]  /*15e0*/  FFMA R7, -R8, 1.4426950216293334961, -R7 ;  /* 0x3fb8aa3b08077823 */ /* 0x000fc80000000907 */
[----:B------:R-:W-:-:S06]  /*15f0*/  FFMA R7, -R8, 1.925963033500011079e-08, R7 ;  /* 0x32a5706008077823 */ /* 0x000fcc0000000107 */
[----:B------:R-:W1:Y:S01]  /*1600*/  MUFU.EX2 R7, R7 ;  /* 0x0000000700077308 */ /* 0x000e620000000800 */
[----:B0-----:R-:W-:-:S07]  /*1610*/  FMUL R9, R2, R3 ;  /* 0x0000000302097220 */ /* 0x001fce0000400000 */
[----:B------:R-:W0:Y:S01]  /*1620*/  MUFU.RCP R2, R9 ;  /* 0x0000000900027308 */ /* 0x000e220000001000 */
[----:B-1----:R-:W-:-:S07]  /*1630*/  FMUL R0, R7, R0 ;  /* 0x0000000007007220 */ /* 0x002fce0000400000 */
[----:B------:R-:W1:Y:S01]  /*1640*/  FCHK P0, R0, R9 ;  /* 0x0000000900007302 */ /* 0x000e620000000000 */
[----:B0-----:R-:W-:-:S04]  /*1650*/  FFMA R3, -R9, R2, 1 ;  /* 0x3f80000009037423 */ /* 0x001fc80000000102 */
[----:B------:R-:W-:-:S04]  /*1660*/  FFMA R3, R2, R3, R2 ;  /* 0x0000000302037223 */ /* 0x000fc80000000002 */
[----:B------:R-:W-:-:S04]  /*1670*/  FFMA R2, R0, R3, RZ ;  /* 0x0000000300027223 */ /* 0x000fc800000000ff */
[----:B------:R-:W-:-:S04]  /*1680*/  FFMA R8, -R9, R2, R0 ;  /* 0x0000000209087223 */ /* 0x000fc80000000100 */
[----:B------:R-:W-:Y:S01]  /*1690*/  FFMA R2, R3, R8, R2 ;  /* 0x0000000803027223 */ /* 0x000fe20000000002 */
[----:B-1----:R-:W-:Y:S06]  /*16a0*/  @!P0 BRA `(.L_x_14) ;  /* 0x0000000000108947 */ /* 0x002fec0003800000 */
[----:B------:R-:W-:Y:S02]  /*16b0*/  MOV R3, R9 ;  /* 0x0000000900037202 */ /* 0x000fe40000000f00 */
[----:B------:R-:W-:-:S07]  /*16c0*/  MOV R2, 0x16e0 ;  /* 0x000016e000027802 */ /* 0x000fce0000000f00 */
[----:B------:R-:W-:Y:S05]  /*16d0*/  CALL.REL.NOINC `($__internal_1_$__cuda_sm3x_div_rn_noftz_f32_slowpath) ;  /* 0x00000008004c7944 */ /* 0x000fea0003c00000 */
[----:B------:R-:W-:-:S07]  /*16e0*/  IMAD.MOV.U32 R2, RZ, RZ, R0 ;  /* 0x000000ffff027224 */ /* 0x000fce00078e0000 */
.L_x_14:
[----:B------:R-:W-:Y:S05]  /*16f0*/  BSYNC.RECONVERGENT B1 ;  /* 0x0000000000017941 */ /* 0x000fea0003800200 */
.L_x_13:
[----:B------:R-:W-:Y:S01]  /*1700*/  IADD3 R0, PT, PT, R15, R24, RZ ;  /* 0x000000180f007210 */ /* 0x000fe20007ffe0ff */
[----:B------:R-:W-:Y:S01]  /*1710*/  IMAD.MOV.U32 R3, RZ, RZ, 0x2f800000 ;  /* 0x2f800000ff037424 */ /* 0x000fe200078e00ff */
[----:B------:R-:W-:Y:S02]  /*1720*/  BSSY.RECONVERGENT B1, `(.L_x_15) ;  /* 0x0000049000017945 */ /* 0x000fe40003800200 */
[----:B------:R-:W-:-:S05]  /*1730*/  I2FP.F32.U32 R0, R0 ;  /* 0x0000000000007245 */ /* 0x000fca0000201000 */
[----:B------:R-:W-:-:S05]  /*1740*/  FFMA R3, R0, R3, 1.1641532182693481445e-10 ;  /* 0x2f00000000037423 */ /* 0x000fca0000000003 */
[----:B------:R-:W-:-:S04]  /*1750*/  FSETP.GEU.AND P0, PT, R3, R2, PT ;  /* 0x000000020300720b */ /* 0x000fc80003f0e000 */
[----:B------:R-:W-:-:S05]  /*1760*/  FSEL R14, R6, R14, !P0 ;  /* 0x0000000e060e7208 */ /* 0x000fca0004000000 */
[----:B------:R-:W-:-:S04]  /*1770*/  FMUL R28, R10, R14 ;  /* 0x0000000e0a1c7220 */ /* 0x000fc80000400000 */
[C---:B------:R-:W-:Y:S01]  /*1780*/  FMUL R0, R28.reuse, 0.63661974668502807617 ;  /* 0x3f22f9831c007820 */ /* 0x040fe20000400000 */
[----:B------:R-:W-:-:S05]  /*1790*/  FSETP.GE.AND P0, PT, |R28|, 105615, PT ;  /* 0x47ce47801c00780b */ /* 0x000fca0003f06200 */
[----:B------:R-:W0:Y:S02]  /*17a0*/  F2I.NTZ R0, R0 ;  /* 0x0000000000007305 */ /* 0x000e240000203100 */
[----:B0-----:R-:W-:-:S05]  /*17b0*/  I2FP.F32.S32 R3, R0 ;  /* 0x0000000000037245 */ /* 0x001fca0000201400 */
[----:B------:R-:W-:-:S04]  /*17c0*/  FFMA R2, R3, -1.5707962512969970703, R28 ;  /* 0xbfc90fda03027823 */ /* 0x000fc8000000001c */
[----:B------:R-:W-:-:S04]  /*17d0*/  FFMA R2, R3, -7.5497894158615963534e-08, R2 ;  /* 0xb3a2216803027823 */ /* 0x000fc80000000002 */
[----:B------:R-:W-:Y:S01]  /*17e0*/  FFMA R2, R3, -5.3903029534742383927e-15, R2 ;  /* 0xa7c234c503027823 */ /* 0x000fe20000000002 */
[----:B------:R-:W-:Y:S06]  /*17f0*/  @!P0 BRA `(.L_x_16) ;  /* 0x0000000000ec8947 */ /* 0x000fec0003800000 */
[----:B------:R-:W-:-:S13]  /*1800*/  FSETP.NEU.AND P0, PT, |R28|, +INF , PT ;  /* 0x7f8000001c00780b */ /* 0x000fda0003f0d200 */
[----:B------:R-:W-:Y:S01]  /*1810*/  @!P0 FMUL R2, RZ, R28 ;  /* 0x0000001cff028220 */ /* 0x000fe20000400000 */
[----:B------:R-:W-:Y:S01]  /*1820*/  @!P0 MOV R0, RZ ;  /* 0x000000ff00008202 */ /* 0x000fe20000000f00 */
[----:B------:R-:W-:Y:S06]  /*1830*/  @!P0 BRA `(.L_x_16) ;  /* 0x0000000000dc8947 */ /* 0x000fec0003800000 */
[----:B------:R-:W0:Y:S01]  /*1840*/  LDCU.64 UR4, c[0x4][0x50] ;  /* 0x01000a00ff0477ac */ /* 0x000e220008000a00 */
[----:B------:R-:W-:Y:S02]  /*1850*/  IMAD.SHL.U32 R2, R28, 0x100, RZ ;  /* 0x000001001c027824 */ /* 0x000fe400078e00ff */
[----:B------:R-:W-:Y:S01]  /*1860*/  HFMA2 R0, -RZ, RZ, 0, 0 ;  /* 0x00000000ff007431 */ /* 0x000fe200000001ff */
[----:B------:R-:W-:Y:S01]  /*1870*/  BSSY.RECONVERGENT B2, `(.L_x_17) ;  /* 0x0000014000027945 */ /* 0x000fe20003800200 */
[----:B------:R-:W-:Y:S01]  /*1880*/  IMAD.MOV.U32 R33, RZ, RZ, RZ ;  /* 0x000000ffff217224 */ /* 0x000fe200078e00ff */
[----:B------:R-:W-:Y:S01]  /*1890*/  MOV R9, RZ ;  /* 0x000000ff00097202 */ /* 0x000fe20000000f00 */
[----:B------:R-:W-:Y:S01]  /*18a0*/  IMAD.MOV.U32 R8, RZ, RZ, R1 ;  /* 0x000000ffff087224 */ /* 0x000fe200078e0001 */
[----:B------:R-:W-:Y:S02]  /*18b0*/  LOP3.LUT R35, R2, 0x80000000, RZ, 0xfc, !PT ;  /* 0x8000000002237812 */ /* 0x000fe400078efcff */
[----:B0-----:R-:W-:Y:S01]  /*18c0*/  MOV R30, UR4 ;  /* 0x00000004001e7c02 */ /* 0x001fe20008000f00 */
[----:B------:R-:W-:-:S07]  /*18d0*/  IMAD.U32 R31, RZ, RZ, UR5 ;  /* 0x00000005ff1f7e24 */ /* 0x000fce000f8e00ff */
.L_x_18:
[----:B------:R-:W-:Y:S01]  /*18e0*/  MOV R2, R30 ;  /* 0x0000001e00027202 */ /* 0x000fe20000000f00 */
[----:B------:R-:W-:-:S05]  /*18f0*/  IMAD.MOV.U32 R3, RZ, RZ, R31 ;  /* 0x000000ffff037224 */ /* 0x000fca00078e001f */
[----:B------:R-:W2:Y:S01]  /*1900*/  LDG.E.CONSTANT R6, desc[UR36][R2.64] ;  /* 0x0000002402067981 */ /* 0x000ea2000c1e9900 */
[----:B------:R-:W-:Y:S02]  /*1910*/  IADD3 R9, PT, PT, R9, 0x1, RZ ;  /* 0x0000000109097810 */ /* 0x000fe40007ffe0ff */
[----:B------:R-:W-:Y:S02]  /*1920*/  IADD3 R30, P2, PT, R30, 0x4, RZ ;  /* 0x000000041e1e7810 */ /* 0x000fe40007f5e0ff */
[----:B------:R-:W-:Y:S02]  /*1930*/  ISETP.NE.AND P0, PT, R9, 0x6, PT ;  /* 0x000000060900780c */ /* 0x000fe40003f05270 */
[----:B------:R-:W-:Y:S01]  /*1940*/  IADD3.X R31, PT, PT, RZ, R31, RZ, P2, !PT ;  /* 0x0000001fff1f7210 */ /* 0x000fe200017fe4ff */
[----:B--2---:R-:W-:-:S03]  /*1950*/  IMAD.WIDE.U32 R6, R6, R35, RZ ;  /* 0x0000002306067225 */ /* 0x004fc600078e00ff */
[----:B------:R-:W-:-:S05]  /*1960*/  IADD3 R29, P1, PT, R6, R0, RZ ;  /* 0x00000000061d7210 */ /* 0x000fca0007f3e0ff */
[----:B------:R0:W-:Y:S01]  /*1970*/  STL [R8], R29 ;  /* 0x0000001d08007387 */ /* 0x0001e20000100800 */
[----:B------:R-:W-:Y:S02]  /*1980*/  IMAD.X R0, R7, 0x1, R33, P1 ;  /* 0x0000000107007824 */ /* 0x000fe400008e0621 */
[----:B0-----:R-:W-:Y:S01]  /*1990*/  VIADD R8, R8, 0x4 ;  /* 0x0000000408087836 */ /* 0x001fe20000000000 */
[----:B------:R-:W-:Y:S06]  /*19a0*/  @P0 BRA `(.L_x_18) ;  /* 0xfffffffc00cc0947 */ /* 0x000fec000383ffff */
[----:B------:R-:W-:Y:S05]  /*19b0*/  BSYNC.RECONVERGENT B2 ;  /* 0x0000000000027941 */ /* 0x000fea0003800200 */
.L_x_17:
[----:B------:R-:W-:Y:S01]  /*19c0*/  SHF.R.U32.HI R8, RZ, 0x17, R28 ;  /* 0x00000017ff087819 */ /* 0x000fe2000001161c */
[----:B------:R0:W-:Y:S03]  /*19d0*/  STL [R1+0x18], R0 ;  /* 0x0000180001007387 */ /* 0x0001e60000100800 */
[C---:B------:R-:W-:Y:S02]  /*19e0*/  LOP3.LUT R2, R8.reuse, 0xe0, RZ, 0xc0, !PT ;  /* 0x000000e008027812 */ /* 0x040fe400078ec0ff */
[----:B------:R-:W-:Y:S02]  /*19f0*/  LOP3.LUT P0, RZ, R8, 0x1f, RZ, 0xc0, !PT ;  /* 0x0000001f08ff7812 */ /* 0x000fe4000780c0ff */
[----:B------:R-:W-:-:S04]  /*1a00*/  IADD3 R2, PT, PT, R2, -0x80, RZ ;  /* 0xffffff8002027810 */ /* 0x000fc80007ffe0ff */
[----:B------:R-:W-:-:S05]  /*1a10*/  SHF.R.U32.HI R2, RZ, 0x5, R2 ;  /* 0x00000005ff027819 */ /* 0x000fca0000011602 */
[----:B------:R-:W-:-:S05]  /*1a20*/  IMAD R9, R2, -0x4, R1 ;  /* 0xfffffffc02097824 */ /* 0x000fca00078e0201 */
[----:B------:R-:W2:Y:S04]  /*1a30*/  LDL R6, [R9+0x18] ;  /* 0x0000180009067983 */ /* 0x000ea80000100800 */
[----:B------:R-:W2:Y:S04]  /*1a40*/  LDL R3, [R9+0x14] ;  /* 0x0000140009037983 */ /* 0x000ea80000100800 */
[----:B------:R-:W3:Y:S01]  /*1a50*/  @P0 LDL R7, [R9+0x10] ;  /* 0x0000100009070983 */ /* 0x000ee20000100800 */
[----:B------:R-:W-:Y:S01]  /*1a60*/  @P0 LOP3.LUT R2, R8, 0x1f, RZ, 0xc0, !PT ;  /* 0x0000001f08020812 */ /* 0x000fe200078ec0ff */
[----:B------:R-:W-:Y:S01]  /*1a70*/  UMOV UR4, 0x54442d19 ;  /* 0x54442d1900047882 */ /* 0x000fe20000000000 */
[----:B------:R-:W-:-:S02]  /*1a80*/  UMOV UR5, 0x3bf921fb ;  /* 0x3bf921fb00057882 */ /* 0x000fc40000000000 */
[-C--:B--2---:R-:W-:Y:S02]  /*1a90*/  @P0 SHF.L.W.U32.HI R6, R3, R2.reuse, R6 ;  /* 0x0000000203060219 */ /* 0x084fe40000010e06 */
[----:B---3--:R-:W-:Y:S02]  /*1aa0*/  @P0 SHF.L.W.U32.HI R3, R7, R2, R3 ;  /* 0x0000000207030219 */ /* 0x008fe40000010e03 */
[----:B------:R-:W-:Y:S02]  /*1ab0*/  ISETP.GE.AND P0, PT, R28, RZ, PT ;  /* 0x000000ff1c00720c */ /* 0x000fe40003f06270 */
[C-C-:B------:R-:W-:Y:S01]  /*1ac0*/  SHF.L.W.U32.HI R7, R3.reuse, 0x2, R6.reuse ;  /* 0x0000000203077819 */ /* 0x140fe20000010e06 */
[----:B------:R-:W-:Y:S01]  /*1ad0*/  IMAD.SHL.U32 R3, R3, 0x4, RZ ;  /* 0x0000000403037824 */ /* 0x000fe200078e00ff */
[----:B0-----:R-:W-:Y:S02]  /*1ae0*/  SHF.R.U32.HI R0, RZ, 0x1e, R6 ;  /* 0x0000001eff007819 */ /* 0x001fe40000011606 */
[----:B------:R-:W-:-:S02]  /*1af0*/  SHF.R.S32.HI R8, RZ, 0x1f, R7 ;  /* 0x0000001fff087819 */ /* 0x000fc40000011407 */
[C---:B------:R-:W-:Y:S02]  /*1b00*/  LEA.HI R0, R7.reuse, R0, RZ, 0x1 ;  /* 0x0000000007007211 */ /* 0x040fe400078f08ff */
[C---:B------:R-:W-:Y:S02]  /*1b10*/  LOP3.LUT R2, R8.reuse, R3, RZ, 0x3c, !PT ;  /* 0x0000000308027212 */ /* 0x040fe400078e3cff */
[----:B------:R-:W-:Y:S02]  /*1b20*/  LOP3.LUT R3, R8, R7, RZ, 0x3c, !PT ;  /* 0x0000000708037212 */ /* 0x000fe400078e3cff */
[----:B------:R-:W-:Y:S02]  /*1b30*/  LOP3.LUT R28, R7, R28, RZ, 0x3c, !PT ;  /* 0x0000001c071c7212 */ /* 0x000fe400078e3cff */
[----:B------:R-:W-:Y:S02]  /*1b40*/  IADD3 R6, PT, PT, -R0, RZ, RZ ;  /* 0x000000ff00067210 */ /* 0x000fe40007ffe1ff */
[----:B------:R-:W0:Y:S01]  /*1b50*/  I2F.F64.S64 R2, R2 ;  /* 0x0000000200027312 */ /* 0x000e220000301c00 */
[----:B------:R-:W-:-:S02]  /*1b60*/  ISETP.GE.AND P1, PT, R28, RZ, PT ;  /* 0x000000ff1c00720c */ /* 0x000fc40003f26270 */
[----:B------:R-:W-:Y:S01]  /*1b70*/  @!P0 IMAD.MOV.U32 R0, RZ, RZ, R6 ;  /* 0x000000ffff008224 */ /* 0x000fe200078e0006 */
[----:B0-----:R-:W-:-:S10]  /*1b80*/  DMUL R8, R2, UR4 ;  /* 0x0000000402087c28 */ /* 0x001fd40008000000 */
[----:B------:R-:W0:Y:S02]  /*1b90*/  F2F.F32.F64 R8, R8 ;  /* 0x0000000800087310 */ /* 0x000e240000301000 */
[----:B0-----:R-:W-:-:S07]  /*1ba0*/  FSEL R2, -R8, R8, !P1 ;  /* 0x0000000808027208 */ /* 0x001fce0004800100 */
.L_x_16:
[----:B------:R-:W-:Y:S05]  /*1bb0*/  BSYNC.RECONVERGENT B1 ;  /* 0x0000000000017941 */ /* 0x000fea0003800200 */
.L_x_15:
[----:B------:R-:W-:Y:S01]  /*1bc0*/  MOV R6, 0x37cbac00 ;  /* 0x37cbac0000067802 */ /* 0x000fe20000000f00 */
[----:B------:R-:W-:Y:S01]  /*1bd0*/  FMUL R3, R2, R2 ;  /* 0x0000000202037220 */ /* 0x000fe20000400000 */
[C---:B------:R-:W-:Y:S01]  /*1be0*/  LOP3.LUT R7, R0.reuse, 0x1, RZ, 0xc0, !PT ;  /* 0x0000000100077812 */ /* 0x040fe200078ec0ff */
[----:B------:R-:W-:Y:S01]  /*1bf0*/  IMAD.MOV.U32 R8, RZ, RZ, 0x3c0885e4 ;  /* 0x3c0885e4ff087424 */ /* 0x000fe200078e00ff */
[----:B------:R-:W-:Y:S01]  /*1c00*/  IADD3 R0, PT, PT, R0, 0x1, RZ ;  /* 0x0000000100007810 */ /* 0x000fe20007ffe0ff */
[----:B------:R-:W-:Y:S01]  /*1c10*/  FFMA R6, R3, R6, -0.0013887860113754868507 ;  /* 0xbab607ed03067423 */ /* 0x000fe20000000006 */
[----:B------:R-:W-:Y:S01]  /*1c20*/  ISETP.NE.U32.AND P0, PT, R7, 0x1, PT ;  /* 0x000000010700780c */ /* 0x000fe20003f05070 */
[----:B------:R-:W-:Y:S01]  /*1c30*/  IMAD.MOV.U32 R9, RZ, RZ, 0x3e2aaaa8 ;  /* 0x3e2aaaa8ff097424 */ /* 0x000fe200078e00ff */
[----:B------:R-:W-:Y:S02]  /*1c40*/  IADD3 R25, PT, PT, R25, 0x1, RZ ;  /* 0x0000000119197810 */ /* 0x000fe40007ffe0ff */
[----:B------:R-:W-:-:S02]  /*1c50*/  FSEL R6, R6, -0.00019574658654164522886, P0 ;  /* 0xb94d415306067808 */ /* 0x000fc40000000000 */
[----:B------:R-:W-:Y:S02]  /*1c60*/  FSEL R8, R8, 0.041666727513074874878, !P0 ;  /* 0x3d2aaabb08087808 */ /* 0x000fe40004000000 */
[----:B------:R-:W-:Y:S02]  /*1c70*/  LOP3.LUT P1, RZ, R0, 0x2, RZ, 0xc0, !PT ;  /* 0x0000000200ff7812 */ /* 0x000fe4000782c0ff */
[----:B------:R-:W-:Y:S01]  /*1c80*/  FSEL R0, R2, 1, !P0 ;  /* 0x3f80000002007808 */ /* 0x000fe20004000000 */
[----:B------:R-:W-:Y:S01]  /*1c90*/  FFMA R6, R3, R6, R8 ;  /* 0x0000000603067223 */ /* 0x000fe20000000008 */
[----:B------:R-:W-:Y:S02]  /*1ca0*/  FSEL R9, -R9, -0.4999999701976776123, !P0 ;  /* 0xbeffffff09097808 */ /* 0x000fe40004000100 */
[----:B------:R-:W-:Y:S01]  /*1cb0*/  ISETP.NE.AND P0, PT, R25, R18, PT ;  /* 0x000000121900720c */ /* 0x000fe20003f05270 */
[C---:B------:R-:W-:Y:S02]  /*1cc0*/  FFMA R7, R3.reuse, R0, RZ ;  /* 0x0000000003077223 */ /* 0x040fe400000000ff */
[----:B------:R-:W-:-:S04]  /*1cd0*/  FFMA R6, R3, R6, R9 ;  /* 0x0000000603067223 */ /* 0x000fc80000000009 */
[----:B------:R-:W-:-:S04]  /*1ce0*/  FFMA R0, R7, R6, R0 ;  /* 0x0000000607007223 */ /* 0x000fc80000000000 */
[----:B------:R-:W-:-:S04]  /*1cf0*/  @P1 FADD R0, RZ, -R0 ;  /* 0x80000000ff001221 */ /* 0x000fc80000000000 */
[----:B------:R-:W-:Y:S01]  /*1d00*/  FADD R13, R0, R13 ;  /* 0x0000000d000d7221 */ /* 0x000fe20000000000 */
[----:B------:R-:W-:Y:S06]  /*1d10*/  @P0 BRA `(.L_x_19) ;  /* 0xffffffe400d80947 */ /* 0x000fec000383ffff */
[----:B------:R-:W-:Y:S05]  /*1d20*/  BSYNC.RECONVERGENT B0 ;  /* 0x0000000000007941 */ /* 0x000fea0003800200 */
.L_x_3:
[----:B------:R-:W-:Y:S01]  /*1d30*/  I2FP.F32.U32 R3, R18 ;  /* 0x0000001200037245 */ /* 0x000fe20000201000 */
[----:B0-----:R-:W0:Y:S01]  /*1d40*/  S2R R9, SR_TID.X ;  /* 0x0000000000097919 */ /* 0x001e220000002100 */
[----:B------:R-:W-:Y:S02]  /*1d50*/  BSSY.RECONVERGENT B0, `(.L_x_20) ;  /* 0x000000c000007945 */ /* 0x000fe40003800200 */
[----:B------:R-:W1:Y:S08]  /*1d60*/  MUFU.RCP R0, R3 ;  /* 0x0000000300007308 */ /* 0x000e700000001000 */
[----:B------:R-:W2:Y:S01]  /*1d70*/  FCHK P0, R13, R3 ;  /* 0x000000030d007302 */ /* 0x000ea20000000000 */
[----:B-1----:R-:W-:-:S04]  /*1d80*/  FFMA R7, -R3, R0, 1 ;  /* 0x3f80000003077423 */ /* 0x002fc80000000100 */
[----:B------:R-:W-:-:S04]  /*1d90*/  FFMA R0, R0, R7, R0 ;  /* 0x0000000700007223 */ /* 0x000fc80000000000 */
[----:B------:R-:W-:-:S04]  /*1da0*/  FFMA R2, R0, R13, RZ ;  /* 0x0000000d00027223 */ /* 0x000fc800000000ff */
[----:B------:R-:W-:-:S04]  /*1db0*/  FFMA R7, -R3, R2, R13 ;  /* 0x0000000203077223 */ /* 0x000fc8000000010d */
[----:B------:R-:W-:Y:S01]  /*1dc0*/  FFMA R0, R0, R7, R2 ;  /* 0x0000000700007223 */ /* 0x000fe20000000002 */
[----:B0-2---:R-:W-:Y:S06]  /*1dd0*/  @!P0 BRA `(.L_x_21) ;  /* 0x00000000000c8947 */ /* 0x005fec0003800000 */
[----:B------:R-:W-:Y:S01]  /*1de0*/  IMAD.MOV.U32 R0, RZ, RZ, R13 ;  /* 0x000000ffff007224 */ /* 0x000fe200078e000d */
[----:B------:R-:W-:-:S07]  /*1df0*/  MOV R2, 0x1e10 ;  /* 0x00001e1000027802 */ /* 0x000fce0000000f00 */
[----:B------:R-:W-:Y:S05]  /*1e00*/  CALL.REL.NOINC `($__internal_1_$__cuda_sm3x_div_rn_noftz_f32_slowpath) ;  /* 0x0000000000807944 */ /* 0x000fea0003c00000 */
.L_x_21:
[----:B------:R-:W-:Y:S05]  /*1e10*/  BSYNC.RECONVERGENT B0 ;  /* 0x0000000000007941 */ /* 0x000fea0003800200 */
.L_x_20:
[----:B------:R-:W0:Y:S01]  /*1e20*/  LDC.64 R2, c[0x0][0x3a8] ;  /* 0x0000ea00ff027b82 */ /* 0x000e220000000a00 */
[----:B------:R-:W-:-:S07]  /*1e30*/  MOV R6, 0x8 ;  /* 0x0000000800067802 */ /* 0x000fce0000000f00 */
[----:B------:R-:W1:Y:S01]  /*1e40*/  LDC.64 R6, c[0x4][R6] ;  /* 0x0100000006067b82 */ /* 0x000e620000000a00 */
[----:B0-----:R-:W-:-:S05]  /*1e50*/  IMAD.WIDE.U32 R2, R9, 0x4, R2 ;  /* 0x0000000409027825 */ /* 0x001fca00078e0002 */
[----:B------:R0:W-:Y:S02]  /*1e60*/  STG.E desc[UR36][R2.64], R0 ;  /* 0x0000000002007986 */ /* 0x0001e4000c101924 */
[----:B------:R-:W-:-:S07]  /*1e70*/  LEPC R20, `(.L_x_22) ;  /* 0x000000001014794e */ /* 0x000fce0000000000 */
[----:B01----:R-:W-:Y:S05]  /*1e80*/  CALL.ABS.NOINC R6 ;  /* 0x0000000006007343 */ /* 0x003fea0003c00000 */
.L_x_22:
[----:B------:R-:W-:Y:S05]  /*1e90*/  EXIT ;  /* 0x000000000000794d */ /* 0x000fea0003800000 */
        .weak           $__internal_0_$__cuda_sm20_sqrt_rn_f32_slowpath
        .type           $__internal_0_$__cuda_sm20_sqrt_rn_f32_slowpath,@function
        .size           $__internal_0_$__cuda_sm20_sqrt_rn_f32_slowpath,($__internal_1_$__cuda_sm3x_div_rn_noftz_f32_slowpath - $__internal_0_$__cuda_sm20_sqrt_rn_f32_slowpath)
$__internal_0_$__cuda_sm20_sqrt_rn_f32_slowpath:
[----:B------:R-:W-:-:S13]  /*1ea0*/  LOP3.LUT P0, RZ, R8, 0x7fffffff, RZ, 0xc0, !PT ;  /* 0x7fffffff08ff7812 */ /* 0x000fda000780c0ff */
[----:B------:R-:W-:Y:S01]  /*1eb0*/  @!P0 MOV R6, R8 ;  /* 0x0000000800068202 */ /* 0x000fe20000000f00 */
[----:B------:R-:W-:Y:S06]  /*1ec0*/  @!P0 BRA `(.L_x_23) ;  /* 0x0000000000448947 */ /* 0x000fec0003800000 */
[----:B------:R-:W-:Y:S01]  /*1ed0*/  FSETP.GEU.FTZ.AND P0, PT, R8, RZ, PT ;  /* 0x000000ff0800720b */ /* 0x000fe20003f1e000 */
[----:B------:R-:W-:-:S12]  /*1ee0*/  IMAD.MOV.U32 R0, RZ, RZ, R8 ;  /* 0x000000ffff007224 */ /* 0x000fd800078e0008 */
[----:B------:R-:W-:Y:S01]  /*1ef0*/  @!P0 MOV R6, 0x7fffffff ;  /* 0x7fffffff00068802 */ /* 0x000fe20000000f00 */
[----:B------:R-:W-:Y:S06]  /*1f00*/  @!P0 BRA `(.L_x_23) ;  /* 0x0000000000348947 */ /* 0x000fec0003800000 */
[----:B------:R-:W-:-:S13]  /*1f10*/  FSETP.GTU.FTZ.AND P0, PT, |R0|, +INF , PT ;  /* 0x7f8000000000780b */ /* 0x000fda0003f1c200 */
[----:B------:R-:W-:Y:S01]  /*1f20*/  @P0 FADD.FTZ R6, R0, 1 ;  /* 0x3f80000000060421 */ /* 0x000fe20000010000 */
[----:B------:R-:W-:Y:S06]  /*1f30*/  @P0 BRA `(.L_x_23) ;  /* 0x0000000000280947 */ /* 0x000fec0003800000 */
[----:B------:R-:W-:-:S13]  /*1f40*/  FSETP.NEU.FTZ.AND P0, PT, |R0|, +INF , PT ;  /* 0x7f8000000000780b */ /* 0x000fda0003f1d200 */
[----:B------:R-:W-:-:S04]  /*1f50*/  @P0 FFMA R8, R0, 1.84467440737095516160e+19, RZ ;  /* 0x5f80000000080823 */ /* 0x000fc800000000ff */
[----:B------:R-:W0:Y:S02]  /*1f60*/  @P0 MUFU.RSQ R9, R8 ;  /* 0x0000000800090308 */ /* 0x000e240000001400 */
[----:B0-----:R-:W-:Y:S01]  /*1f70*/  @P0 FMUL.FTZ R17, R8, R9 ;  /* 0x0000000908110220 */ /* 0x001fe20000410000 */
[----:B------:R-:W-:-:S03]  /*1f80*/  @P0 FMUL.FTZ R9, R9, 0.5 ;  /* 0x3f00000009090820 */ /* 0x000fc60000410000 */
[----:B------:R-:W-:-:S04]  /*1f90*/  @P0 FADD.FTZ R6, -R17, -RZ ;  /* 0x800000ff11060221 */ /* 0x000fc80000010100 */
[----:B------:R-:W-:Y:S01]  /*1fa0*/  @P0 FFMA R16, R17, R6, R8 ;  /* 0x0000000611100223 */ /* 0x000fe20000000008 */
[----:B------:R-:W-:-:S03]  /*1fb0*/  @!P0 IMAD.MOV.U32 R6, RZ, RZ, R0 ;  /* 0x000000ffff068224 */ /* 0x000fc600078e0000 */
[----:B------:R-:W-:-:S04]  /*1fc0*/  @P0 FFMA R9, R16, R9, R17 ;  /* 0x0000000910090223 */ /* 0x000fc80000000011 */
[----:B------:R-:W-:-:S07]  /*1fd0*/  @P0 FMUL.FTZ R6, R9, 2.3283064365386962891e-10 ;  /* 0x2f80000009060820 */ /* 0x000fce0000410000 */
.L_x_23:
[----:B------:R-:W-:Y:S01]  /*1fe0*/  MOV R8, R26 ;  /* 0x0000001a00087202 */ /* 0x000fe20000000f00 */
[----:B------:R-:W-:-:S04]  /*1ff0*/  IMAD.MOV.U32 R9, RZ, RZ, 0x0 ;  /* 0x00000000ff097424 */ /* 0x000fc800078e00ff */
[----:B------:R-:W-:Y:S05]  /*2000*/  RET.REL.NODEC R8 `(mcmc) ;  /* 0xffffffdc08fc7950 */ /* 0x000fea0003c3ffff */
        .weak           $__internal_1_$__cuda_sm3x_div_rn_noftz_f32_slowpath
        .type           $__internal_1_$__cuda_sm3x_div_rn_noftz_f32_slowpath,@function
        .size           $__internal_1_$__cuda_sm3x_div_rn_noftz_f32_slowpath,(.L_x_46 - $__internal_1_$__cuda_sm3x_div_rn_noftz_f32_slowpath)
$__internal_1_$__cuda_sm3x_div_rn_noftz_f32_slowpath:
[----:B------:R-:W-:Y:S01]  /*2010*/  SHF.R.U32.HI R7, RZ, 0x17, R3 ;  /* 0x00000017ff077819 */ /* 0x000fe20000011603 */
[----:B------:R-:W-:Y:S01]  /*2020*/  BSSY.RECONVERGENT B2, `(.L_x_24) ;  /* 0x0000063000027945 */ /* 0x000fe20003800200 */
[----:B------:R-:W-:Y:S02]  /*2030*/  SHF.R.U32.HI R8, RZ, 0x17, R0 ;  /* 0x00000017ff087819 */ /* 0x000fe40000011600 */
[----:B------:R-:W-:Y:S02]  /*2040*/  LOP3.LUT R7, R7, 0xff, RZ, 0xc0, !PT ;  /* 0x000000ff07077812 */ /* 0x000fe400078ec0ff */
[----:B------:R-:W-:Y:S02]  /*2050*/  LOP3.LUT R30, R8, 0xff, RZ, 0xc0, !PT ;  /* 0x000000ff081e7812 */ /* 0x000fe400078ec0ff */
[----:B------:R-:W-:-:S03]  /*2060*/  IADD3 R8, PT, PT, R7, -0x1, RZ ;  /* 0xffffffff07087810 */ /* 0x000fc60007ffe0ff */
[----:B------:R-:W-:Y:S01]  /*2070*/  VIADD R28, R30, 0xffffffff ;  /* 0xffffffff1e1c7836 */ /* 0x000fe20000000000 */
[----:B------:R-:W-:-:S04]  /*2080*/  ISETP.GT.U32.AND P0, PT, R8, 0xfd, PT ;  /* 0x000000fd0800780c */ /* 0x000fc80003f04070 */
[----:B------:R-:W-:-:S13]  /*2090*/  ISETP.GT.U32.OR P0, PT, R28, 0xfd, P0 ;  /* 0x000000fd1c00780c */ /* 0x000fda0000704470 */
[----:B------:R-:W-:Y:S01]  /*20a0*/  @!P0 MOV R8, RZ ;  /* 0x000000ff00088202 */ /* 0x000fe20000000f00 */
[----:B------:R-:W-:Y:S06]  /*20b0*/  @!P0 BRA `(.L_x_25) ;  /* 0x0000000000608947 */ /* 0x000fec0003800000 */
[----:B------:R-:W-:Y:S02]  /*20c0*/  FSETP.GTU.FTZ.AND P0, PT, |R0|, +INF , PT ;  /* 0x7f8000000000780b */ /* 0x000fe40003f1c200 */
[----:B------:R-:W-:-:S04]  /*20d0*/  FSETP.GTU.FTZ.AND P1, PT, |R3|, +INF , PT ;  /* 0x7f8000000300780b */ /* 0x000fc80003f3c200 */
[----:B------:R-:W-:-:S13]  /*20e0*/  PLOP3.LUT P0, PT, P0, P1, PT, 0xf8, 0x8f ;  /* 0x00000000008f781c */ /* 0x000fda0000703f70 */
[----:B------:R-:W-:Y:S05]  /*20f0*/  @P0 BRA `(.L_x_26) ;  /* 0x0000000400500947 */ /* 0x000fea0003800000 */
[----:B------:R-:W-:-:S13]  /*2100*/  LOP3.LUT P0, RZ, R3, 0x7fffffff, R0, 0xc8, !PT ;  /* 0x7fffffff03ff7812 */ /* 0x000fda000780c800 */
[----:B------:R-:W-:Y:S05]  /*2110*/  @!P0 BRA `(.L_x_27) ;  /* 0x0000000400408947 */ /* 0x000fea0003800000 */
[C---:B------:R-:W-:Y:S02]  /*2120*/  FSETP.NEU.FTZ.AND P1, PT, |R0|.reuse, +INF , PT ;  /* 0x7f8000000000780b */ /* 0x040fe40003f3d200 */
[----:B------:R-:W-:Y:S02]  /*2130*/  FSETP.NEU.FTZ.AND P2, PT, |R3|, +INF , PT ;  /* 0x7f8000000300780b */ /* 0x000fe40003f5d200 */
[----:B------:R-:W-:-:S11]  /*2140*/  FSETP.NEU.FTZ.AND P0, PT, |R0|, +INF , PT ;  /* 0x7f8000000000780b */ /* 0x000fd60003f1d200 */
[----:B------:R-:W-:Y:S05]  /*2150*/  @!P2 BRA !P1, `(.L_x_27) ;  /* 0x000000040030a947 */ /* 0x000fea0004800000 */
[----:B------:R-:W-:-:S04]  /*2160*/  LOP3.LUT P1, RZ, R0, 0x7fffffff, RZ, 0xc0, !PT ;  /* 0x7fffffff00ff7812 */ /* 0x000fc8000782c0ff */
[----:B------:R-:W-:-:S13]  /*2170*/  PLOP3.LUT P1, PT, P2, P1, PT, 0x2f, 0xf2 ;  /* 0x0000000000f2781c */ /* 0x000fda0001722577 */
[----:B------:R-:W-:Y:S05]  /*2180*/  @P1 BRA `(.L_x_28) ;  /* 0x00000004001c1947 */ /* 0x000fea0003800000 */
[----:B------:R-:W-:-:S04]  /*2190*/  LOP3.LUT P1, RZ, R3, 0x7fffffff, RZ, 0xc0, !PT ;  /* 0x7fffffff03ff7812 */ /* 0x000fc8000782c0ff */
[----:B------:R-:W-:-:S13]  /*21a0*/  PLOP3.LUT P0, PT, P0, P1, PT, 0x2f, 0xf2 ;  /* 0x0000000000f2781c */ /* 0x000fda0000702577 */
[----:B------:R-:W-:Y:S05]  /*21b0*/  @P0 BRA `(.L_x_29) ;  /* 0x0000000400040947 */ /* 0x000fea0003800000 */
[----:B------:R-:W-:Y:S01]  /*21c0*/  ISETP.GE.AND P0, PT, R28, RZ, PT ;  /* 0x000000ff1c00720c */ /* 0x000fe20003f06270 */
[----:B------:R-:W-:-:S05]  /*21d0*/  VIADD R8, R7, 0xffffffff ;  /* 0xffffffff07087836 */ /* 0x000fca0000000000 */
[----:B------:R-:W-:-:S07]  /*21e0*/  ISETP.GE.AND P1, PT, R8, RZ, PT ;  /* 0x000000ff0800720c */ /* 0x000fce0003f26270 */
[----:B------:R-:W-:Y:S01]  /*21f0*/  @P0 MOV R8, RZ ;  /* 0x000000ff00080202 */ /* 0x000fe20000000f00 */
[----:B------:R-:W-:Y:S02]  /*2200*/  @!P0 IMAD.MOV.U32 R8, RZ, RZ, -0x40 ;  /* 0xffffffc0ff088424 */ /* 0x000fe400078e00ff */
[----:B------:R-:W-:-:S03]  /*2210*/  @!P0 FFMA R0, R0, 1.84467440737095516160e+19, RZ ;  /* 0x5f80000000008823 */ /* 0x000fc600000000ff */
[----:B------:R-:W-:Y:S01]  /*2220*/  @!P1 FFMA R3, R3, 1.84467440737095516160e+19, RZ ;  /* 0x5f80000003039823 */ /* 0x000fe200000000ff */
[----:B------:R-:W-:-:S07]  /*2230*/  @!P1 IADD3 R8, PT, PT, R8, 0x40, RZ ;  /* 0x0000004008089810 */ /* 0x000fce0007ffe0ff */
.L_x_25:
[----:B------:R-:W-:Y:S01]  /*2240*/  LEA R28, R7, 0xc0800000, 0x17 ;  /* 0xc0800000071c7811 */ /* 0x000fe200078eb8ff */
[----:B------:R-:W-:Y:S01]  /*2250*/  BSSY.RECONVERGENT B3, `(.L_x_30) ;  /* 0x0000036000037945 */ /* 0x000fe20003800200 */
[----:B------:R-:W-:-:S03]  /*2260*/  IADD3 R30, PT, PT, R30, -0x7f, RZ ;  /* 0xffffff811e1e7810 */ /* 0x000fc60007ffe0ff */
[----:B------:R-:W-:Y:S02]  /*2270*/  IMAD.IADD R31, R3, 0x1, -R28 ;  /* 0x00000001031f7824 */ /* 0x000fe400078e0a1c */
[C---:B------:R-:W-:Y:S02]  /*2280*/  IMAD R0, R30.reuse, -0x800000, R0 ;  /* 0xff8000001e007824 */ /* 0x040fe400078e0200 */
[----:B------:R0:W1:Y:S01]  /*2290*/  MUFU.RCP R3, R31 ;  /* 0x0000001f00037308 */ /* 0x0000620000001000 */
[----:B------:R-:W-:Y:S01]  /*22a0*/  FADD.FTZ R29, -R31, -RZ ;  /* 0x800000ff1f1d7221 */ /* 0x000fe20000010100 */
[----:B0-----:R-:W-:-:S05]  /*22b0*/  IADD3 R31, PT, PT, R30, 0x7f, -R7 ;  /* 0x0000007f1e1f7810 */ /* 0x001fca0007ffe807 */
[----:B------:R-:W-:Y:S02]  /*22c0*/  IMAD.IADD R31, R31, 0x1, R8 ;  /* 0x000000011f1f7824 */ /* 0x000fe400078e0208 */
[----:B-1----:R-:W-:-:S04]  /*22d0*/  FFMA R28, R3, R29, 1 ;  /* 0x3f800000031c7423 */ /* 0x002fc8000000001d */
[----:B------:R-:W-:-:S04]  /*22e0*/  FFMA R3, R3, R28, R3 ;  /* 0x0000001c03037223 */ /* 0x000fc80000000003 */
[----:B------:R-:W-:-:S04]  /*22f0*/  FFMA R28, R0, R3, RZ ;  /* 0x00000003001c7223 */ /* 0x000fc800000000ff */
[----:B------:R-:W-:-:S04]  /*2300*/  FFMA R32, R29, R28, R0 ;  /* 0x0000001c1d207223 */ /* 0x000fc80000000000 */
[----:B------:R-:W-:-:S04]  /*2310*/  FFMA R28, R3, R32, R28 ;  /* 0x00000020031c7223 */ /* 0x000fc8000000001c */
[----:B------:R-:W-:-:S04]  /*2320*/  FFMA R29, R29, R28, R0 ;  /* 0x0000001c1d1d7223 */ /* 0x000fc80000000000 */
[----:B------:R-:W-:-:S05]  /*2330*/  FFMA R0, R3, R29, R28 ;  /* 0x0000001d03007223 */ /* 0x000fca000000001c */
[----:B------:R-:W-:-:S04]  /*2340*/  SHF.R.U32.HI R7, RZ, 0x17, R0 ;  /* 0x00000017ff077819 */ /* 0x000fc80000011600 */
[----:B------:R-:W-:-:S04]  /*2350*/  LOP3.LUT R7, R7, 0xff, RZ, 0xc0, !PT ;  /* 0x000000ff07077812 */ /* 0x000fc800078ec0ff */
[----:B------:R-:W-:-:S05]  /*2360*/  IADD3 R30, PT, PT, R7, R31, RZ ;  /* 0x0000001f071e7210 */ /* 0x000fca0007ffe0ff */
[----:B------:R-:W-:-:S05]  /*2370*/  VIADD R7, R30, 0xffffffff ;  /* 0xffffffff1e077836 */ /* 0x000fca0000000000 */
[----:B------:R-:W-:-:S13]  /*2380*/  ISETP.GE.U32.AND P0, PT, R7, 0xfe, PT ;  /* 0x000000fe0700780c */ /* 0x000fda0003f06070 */
[----:B------:R-:W-:Y:S05]  /*2390*/  @!P0 BRA `(.L_x_31) ;  /* 0x0000000000808947 */ /* 0x000fea0003800000 */
[----:B------:R-:W-:-:S13]  /*23a0*/  ISETP.GT.AND P0, PT, R30, 0xfe, PT ;  /* 0x000000fe1e00780c */ /* 0x000fda0003f04270 */
[----:B------:R-:W-:Y:S05]  /*23b0*/  @P0 BRA `(.L_x_32) ;  /* 0x00000000006c0947 */ /* 0x000fea0003800000 */
[----:B------:R-:W-:-:S13]  /*23c0*/  ISETP.GE.AND P0, PT, R30, 0x1, PT ;  /* 0x000000011e00780c */ /* 0x000fda0003f06270 */
[----:B------:R-:W-:Y:S05]  /*23d0*/  @P0 BRA `(.L_x_33) ;  /* 0x0000000000740947 */ /* 0x000fea0003800000 */
[----:B------:R-:W-:Y:S02]  /*23e0*/  ISETP.GE.AND P0, PT, R30, -0x18, PT ;  /* 0xffffffe81e00780c */ /* 0x000fe40003f06270 */
[----:B------:R-:W-:-:S11]  /*23f0*/  LOP3.LUT R0, R0, 0x80000000, RZ, 0xc0, !PT ;  /* 0x8000000000007812 */ /* 0x000fd600078ec0ff */
[----:B------:R-:W-:Y:S05]  /*2400*/  @!P0 BRA `(.L_x_33) ;  /* 0x0000000000688947 */ /* 0x000fea0003800000 */
[-CC-:B------:R-:W-:Y:S01]  /*2410*/  FFMA.RZ R7, R3, R29.reuse, R28.reuse ;  /* 0x0000001d03077223 */ /* 0x180fe2000000c01c */
[C---:B------:R-:W-:Y:S02]  /*2420*/  ISETP.NE.AND P2, PT, R30.reuse, RZ, PT ;  /* 0x000000ff1e00720c */ /* 0x040fe40003f45270 */
[C---:B------:R-:W-:Y:S02]  /*2430*/  ISETP.NE.AND P1, PT, R30.reuse, RZ, PT ;  /* 0x000000ff1e00720c */ /* 0x040fe40003f25270 */
[----:B------:R-:W-:Y:S01]  /*2440*/  LOP3.LUT R8, R7, 0x7fffff, RZ, 0xc0, !PT ;  /* 0x007fffff07087812 */ /* 0x000fe200078ec0ff */
[CCC-:B------:R-:W-:Y:S01]  /*2450*/  FFMA.RP R7, R3.reuse, R29.reuse, R28.reuse ;  /* 0x0000001d03077223 */ /* 0x1c0fe2000000801c */
[----:B------:R-:W-:Y:S01]  /*2460*/  FFMA.RM R28, R3, R29, R28 ;  /* 0x0000001d031c7223 */ /* 0x000fe2000000401c */
[----:B------:R-:W-:Y:S01]  /*2470*/  IADD3 R3, PT, PT, R30, 0x20, RZ ;  /* 0x000000201e037810 */ /* 0x000fe20007ffe0ff */
[----:B------:R-:W-:Y:S01]  /*2480*/  IMAD.MOV R29, RZ, RZ, -R30 ;  /* 0x000000ffff1d7224 */ /* 0x000fe200078e0a1e */
[----:B------:R-:W-:-:S02]  /*2490*/  LOP3.LUT R8, R8, 0x800000, RZ, 0xfc, !PT ;  /* 0x0080000008087812 */ /* 0x000fc400078efcff */
[----:B------:R-:W-:Y:S02]  /*24a0*/  FSETP.NEU.FTZ.AND P0, PT, R7, R28, PT ;  /* 0x0000001c0700720b */ /* 0x000fe40003f1d000 */
[----:B------:R-:W-:Y:S02]  /*24b0*/  SHF.L.U32 R3, R8, R3, RZ ;  /* 0x0000000308037219 */ /* 0x000fe400000006ff */
[----:B------:R-:W-:Y:S02]  /*24c0*/  SEL R7, R29, RZ, P2 ;  /* 0x000000ff1d077207 */ /* 0x000fe40001000000 */
[----:B------:R-:W-:Y:S02]  /*24d0*/  ISETP.NE.AND P1, PT, R3, RZ, P1 ;  /* 0x000000ff0300720c */ /* 0x000fe40000f25270 */
[----:B------:R-:W-:Y:S02]  /*24e0*/  SHF.R.U32.HI R7, RZ, R7, R8 ;  /* 0x00000007ff077219 */ /* 0x000fe40000011608 */
[----:B------:R-:W-:-:S02]  /*24f0*/  PLOP3.LUT P0, PT, P0, P1, PT, 0xf8, 0x8f ;  /* 0x00000000008f781c */ /* 0x000fc40000703f70 */
[----:B------:R-:W-:Y:S02]  /*2500*/  SHF.R.U32.HI R8, RZ, 0x1, R7 ;  /* 0x00000001ff087819 */ /* 0x000fe40000011607 */
[----:B------:R-:W-:-:S04]  /*2510*/  SEL R3, RZ, 0x1, !P0 ;  /* 0x00000001ff037807 */ /* 0x000fc80004000000 */
[----:B------:R-:W-:-:S04]  /*2520*/  LOP3.LUT R28, R3, 0x1, R8, 0xf8, !PT ;  /* 0x00000001031c7812 */ /* 0x000fc800078ef808 */
[----:B------:R-:W-:-:S04]  /*2530*/  LOP3.LUT R7, R28, R7, RZ, 0xc0, !PT ;  /* 0x000000071c077212 */ /* 0x000fc800078ec0ff */
[----:B------:R-:W-:-:S04]  /*2540*/  IADD3 R7, PT, PT, R8, R7, RZ ;  /* 0x0000000708077210 */ /* 0x000fc80007ffe0ff */
[----:B------:R-:W-:Y:S01]  /*2550*/  LOP3.LUT R0, R7, R0, RZ, 0xfc, !PT ;  /* 0x0000000007007212 */ /* 0x000fe200078efcff */
[----:B------:R-:W-:Y:S06]  /*2560*/  BRA `(.L_x_33) ;  /* 0x0000000000107947 */ /* 0x000fec0003800000 */
.L_x_32:
[----:B------:R-:W-:-:S04]  /*2570*/  LOP3.LUT R0, R0, 0x80000000, RZ, 0xc0, !PT ;  /* 0x8000000000007812 */ /* 0x000fc800078ec0ff */
[----:B------:R-:W-:Y:S01]  /*2580*/  LOP3.LUT R0, R0, 0x7f800000, RZ, 0xfc, !PT ;  /* 0x7f80000000007812 */ /* 0x000fe200078efcff */
[----:B------:R-:W-:Y:S06]  /*2590*/  BRA `(.L_x_33) ;  /* 0x0000000000047947 */ /* 0x000fec0003800000 */
.L_x_31:
[----:B------:R-:W-:-:S07]  /*25a0*/  IMAD R0, R31, 0x800000, R0 ;  /* 0x008000001f007824 */ /* 0x000fce00078e0200 */
.L_x_33:
[----:B------:R-:W-:Y:S05]  /*25b0*/  BSYNC.RECONVERGENT B3 ;  /* 0x0000000000037941 */ /* 0x000fea0003800200 */
.L_x_30:
[----:B------:R-:W-:Y:S05]  /*25c0*/  BRA `(.L_x_34) ;  /* 0x0000000000207947 */ /* 0x000fea0003800000 */
.L_x_29:
[----:B------:R-:W-:-:S04]  /*25d0*/  LOP3.LUT R0, R3, 0x80000000, R0, 0x48, !PT ;  /* 0x8000000003007812 */ /* 0x000fc800078e4800 */
[----:B------:R-:W-:Y:S01]  /*25e0*/  LOP3.LUT R0, R0, 0x7f800000, RZ, 0xfc, !PT ;  /* 0x7f80000000007812 */ /* 0x000fe200078efcff */
[----:B------:R-:W-:Y:S06]  /*25f0*/  BRA `(.L_x_34) ;  /* 0x0000000000147947 */ /* 0x000fec0003800000 */
.L_x_28:
[----:B------:R-:W-:Y:S01]  /*2600*/  LOP3.LUT R0, R3, 0x80000000, R0, 0x48, !PT ;  /* 0x8000000003007812 */ /* 0x000fe200078e4800 */
[----:B------:R-:W-:Y:S06]  /*2610*/  BRA `(.L_x_34) ;  /* 0x00000000000c7947 */ /* 0x000fec0003800000 */
.L_x_27:
[----:B------:R-:W0:Y:S01]  /*2620*/  MUFU.RSQ R0, -QNAN ;  /* 0xffc0000000007908 */ /* 0x000e220000001400 */
[----:B------:R-:W-:Y:S05]  /*2630*/  BRA `(.L_x_34) ;  /* 0x0000000000047947 */ /* 0x000fea0003800000 */
.L_x_26:
[----:B------:R-:W-:-:S07]  /*2640*/  FADD.FTZ R0, R0, R3 ;  /* 0x0000000300007221 */ /* 0x000fce0000010000 */
.L_x_34:
[----:B------:R-:W-:Y:S05]  /*2650*/  BSYNC.RECONVERGENT B2 ;  /* 0x0000000000027941 */ /* 0x000fea0003800200 */
.L_x_24:
[----:B------:R-:W-:-:S04]  /*2660*/  HFMA2 R3, -RZ, RZ, 0, 0 ;  /* 0x00000000ff037431 */ /* 0x000fc800000001ff */
[----:B0-----:R-:W-:Y:S05]  /*2670*/  RET.REL.NODEC R2 `(mcmc) ;  /* 0xffffffd802607950 */ /* 0x001fea0003c3ffff */
.L_x_35:
[----:B------:R-:W-:-:S00]  /*2680*/  BRA `(.L_x_35) ;  /* 0xfffffffc00fc7947 */ /* 0x000fc0000383ffff */
[----:B------:R-:W-:-:S00]  /*2690*/  NOP ;  /* 0x0000000000007918 */ /* 0x000fc00000000000 */
        /* <DEDUP_REMOVED lines=14> */
.L_x_46:


//--------------------- .text.init                --------------------------
	.section	.text.init,"ax",@progbits
	.align	128
        .global         init
        .type           init,@function
        .size           init,(.L_x_48 - init)
        .other          init,@"STO_CUDA_ENTRY STV_DEFAULT"
init:
.text.init:
[----:B------:R-:W-:Y:S08]  /*0000*/  LDC R1, c[0x0][0x37c] ;  /* 0x0000df00ff017b82 */ /* 0x000ff00000000800 */
[----:B------:R-:W0:Y:S01]  /*0010*/  LDC.64 R2, c[0x0][0x380] ;  /* 0x0000e000ff027b82 */ /* 0x000e220000000a00 */
[----:B------:R-:W0:Y:S01]  /*0020*/  LDCU.64 UR4, c[0x0][0x358] ;  /* 0x00006b00ff0477ac */ /* 0x000e220008000a00 */
[----:B------:R-:W1:Y:S06]  /*0030*/  S2R R13, SR_TID.X ;  /* 0x00000000000d7919 */ /* 0x000e6c0000002100 */
[----:B------:R-:W1:Y:S01]  /*0040*/  LDC.64 R4, c[0x0][0x388] ;  /* 0x0000e200ff047b82 */ /* 0x000e620000000a00 */
[----:B0-----:R-:W2:Y:S01]  /*0050*/  LDG.E.64 R2, desc[UR4][R2.64] ;  /* 0x0000000402027981 */ /* 0x001ea2000c1e1b00 */
[----:B------:R-:W-:Y:S01]  /*0060*/  BSSY.RECONVERGENT B0, `(.L_x_36) ;  /* 0x00000e6000007945 */ /* 0x000fe20003800200 */
[C---:B-1----:R-:W-:Y:S01]  /*0070*/  IMAD.WIDE.U32 R4, R13.reuse, 0x30, R4 ;  /* 0x000000300d047825 */ /* 0x042fe200078e0004 */
[----:B------:R-:W-:-:S02]  /*0080*/  ISETP.NE.AND P0, PT, R13, RZ, PT ;  /* 0x000000ff0d00720c */ /* 0x000fc40003f05270 */
[----:B--2---:R-:W-:Y:S02]  /*0090*/  LOP3.LUT R0, R2, 0xaad26b49, RZ, 0x3c, !PT ;  /* 0xaad26b4902007812 */ /* 0x004fe400078e3cff */
[----:B------:R-:W-:-:S03]  /*00a0*/  LOP3.LUT R6, R3, 0xf7dcefdd, RZ, 0x3c, !PT ;  /* 0xf7dcefdd03067812 */ /* 0x000fc600078e3cff */
[----:B------:R-:W-:Y:S02]  /*00b0*/  IMAD R0, R0, 0x4182bed5, RZ ;  /* 0x4182bed500007824 */ /* 0x000fe400078e02ff */
[----:B------:R-:W-:Y:S02]  /*00c0*/  IMAD R7, R6, -0x658354e5, RZ ;  /* 0x9a7cab1b06077824 */ /* 0x000fe400078e02ff */
[C---:B------:R-:W-:Y:S01]  /*00d0*/  VIADD R9, R0.reuse, 0x75bcd15 ;  /* 0x075bcd1500097836 */ /* 0x040fe20000000000 */
[C---:B------:R-:W-:Y:S01]  /*00e0*/  LOP3.LUT R10, R0.reuse, 0x159a55e5, RZ, 0x3c, !PT ;  /* 0x159a55e5000a7812 */ /* 0x040fe200078e3cff */
[C---:B------:R-:W-:Y:S01]  /*00f0*/  VIADD R3, R0.reuse, 0x583f19 ;  /* 0x00583f1900037836 */ /* 0x040fe20000000000 */
[----:B------:R-:W-:Y:S01]  /*0100*/  IADD3 R8, PT, PT, R0, 0x64f0c9, R7 ;  /* 0x0064f0c900087810 */ /* 0x000fe20007ffe007 */
[C---:B------:R-:W-:Y:S01]  /*0110*/  VIADD R11, R7.reuse, 0x1f123bb5 ;  /* 0x1f123bb5070b7836 */ /* 0x040fe20000000000 */
[----:B------:R-:W-:-:S03]  /*0120*/  LOP3.LUT R2, R7, 0x5491333, RZ, 0x3c, !PT ;  /* 0x0549133307027812 */ /* 0x000fc600078e3cff */
[----:B------:R0:W-:Y:S04]  /*0130*/  STG.E.64 desc[UR4][R4.64], R8 ;  /* 0x0000000804007986 */ /* 0x0001e8000c101b04 */
[----:B------:R0:W-:Y:S04]  /*0140*/  STG.E.64 desc[UR4][R4.64+0x8], R10 ;  /* 0x0000080a04007986 */ /* 0x0001e8000c101b04 */
[----:B------:R0:W-:Y:S01]  /*0150*/  STG.E.64 desc[UR4][R4.64+0x10], R2 ;  /* 0x0000100204007986 */ /* 0x0001e2000c101b04 */
[----:B------:R-:W-:Y:S05]  /*0160*/  @!P0 BRA `(.L_x_37) ;  /* 0x0000000c00548947 */ /* 0x000fea0003800000 */
[----:B------:R-:W-:Y:S01]  /*0170*/  IMAD.MOV.U32 R0, RZ, RZ, R13 ;  /* 0x000000ffff007224 */ /* 0x000fe200078e000d */
[----:B0-----:R-:W-:-:S07]  /*0180*/  CS2R R10, SRZ ;  /* 0x00000000000a7805 */ /* 0x001fce000001ff00 */
.L_x_43:
[----:B0-----:R-:W-:Y:S01]  /*0190*/  LOP3.LUT R2, R0, 0x3, RZ, 0xc0, !PT ;  /* 0x0000000300027812 */ /* 0x001fe200078ec0ff */
[----:B------:R-:W-:Y:S03]  /*01a0*/  BSSY.RECONVERGENT B1, `(.L_x_38) ;  /* 0x00000cb000017945 */ /* 0x000fe60003800200 */
[----:B------:R-:W-:-:S04]  /*01b0*/  ISETP.NE.U32.AND P0, PT, R2, RZ, PT ;  /* 0x000000ff0200720c */ /* 0x000fc80003f05070 */
[----:B------:R-:W-:-:S13]  /*01c0*/  ISETP.NE.AND.EX P0, PT, RZ, RZ, PT, P0 ;  /* 0x000000ffff00720c */ /* 0x000fda0003f05300 */
[----:B------:R-:W-:Y:S05]  /*01d0*/  @!P0 BRA `(.L_x_39) ;  /* 0x0000000c001c8947 */ /* 0x000fea0003800000 */
[----:B------:R-:W0:Y:S01]  /*01e0*/  LDC.64 R6, c[0x4][0x10] ;  /* 0x01000400ff067b82 */ /* 0x000e220000000a00 */
[----:B------:R-:W-:Y:S02]  /*01f0*/  IMAD.MOV.U32 R12, RZ, RZ, RZ ;  /* 0x000000ffff0c7224 */ /* 0x000fe400078e00ff */
[----:B0-----:R-:W-:-:S07]  /*0200*/  IMAD.WIDE.U32 R6, R10, 0xc80, R6 ;  /* 0x00000c800a067825 */ /* 0x001fce00078e0006 */
.L_x_42:
[----:B0-----:R-:W-:Y:S01]  /*0210*/  IMAD.MOV.U32 R13, RZ, RZ, RZ ;  /* 0x000000ffff0d7224 */ /* 0x001fe200078e00ff */
[----:B------:R-:W-:Y:S01]  /*0220*/  CS2R R2, SRZ ;  /* 0x0000000000027805 */ /* 0x000fe2000001ff00 */
[----:B------:R-:W-:Y:S01]  /*0230*/  IMAD.MOV.U32 R15, RZ, RZ, RZ ;  /* 0x000000ffff0f7224 */ /* 0x000fe200078e00ff */
[----:B------:R-:W-:-:S07]  /*0240*/  CS2R R4, SRZ ;  /* 0x0000000000047805 */ /* 0x000fce000001ff00 */
.L_x_41:
[----:B------:R-:W0:Y:S01]  /*0250*/  S2R R14, SR_TID.X ;  /* 0x00000000000e7919 */ /* 0x000e220000002100 */
[----:B------:R-:W0:Y:S02]  /*0260*/  LDC.64 R8, c[0x0][0x388] ;  /* 0x0000e200ff087b82 */ /* 0x000e240000000a00 */
[----:B0-----:R-:W-:-:S04]  /*0270*/  IMAD.WIDE.U32 R8, R14, 0x30, R8 ;  /* 0x000000300e087825 */ /* 0x001fc800078e0008 */
[----:B------:R-:W-:-:S05]  /*0280*/  IMAD.WIDE.U32 R8, R15, 0x4, R8 ;  /* 0x000000040f087825 */ /* 0x000fca00078e0008 */
[----:B------:R0:W5:Y:S01]  /*0290*/  LDG.E R16, desc[UR4][R8.64+0x4] ;  /* 0x0000040408107981 */ /* 0x000162000c1e1900 */
[----:B------:R-:W-:-:S07]  /*02a0*/  IMAD.MOV.U32 R17, RZ, RZ, RZ ;  /* 0x000000ffff117224 */ /* 0x000fce00078e00ff */
.L_x_40:
[----:B-----5:R-:W-:Y:S01]  /*02b0*/  SHF.R.U32.HI R24, RZ, R17, R16 ;  /* 0x00000011ff187219 */ /* 0x020fe20000011610 */
[----:B0-----:R-:W-:-:S03]  /*02c0*/  IMAD.SHL.U32 R8, R15, 0x20, RZ ;  /* 0x000000200f087824 */ /* 0x001fc600078e00ff */
[----:B------:R-:W-:Y:S01]  /*02d0*/  LOP3.LUT R9, R24, 0x1, RZ, 0xc0, !PT ;  /* 0x0000000118097812 */ /* 0x000fe200078ec0ff */
[----:B------:R-:W-:-:S03]  /*02e0*/  IMAD.IADD R8, R8, 0x1, R17 ;  /* 0x0000000108087824 */ /* 0x000fc600078e0211 */
[----:B------:R-:W-:Y:S01]  /*02f0*/  ISETP.NE.U32.AND P0, PT, R9, 0x1, PT ;  /* 0x000000010900780c */ /* 0x000fe20003f05070 */
[----:B------:R-:W-:-:S03]  /*0300*/  IMAD R9, R8, 0x5, RZ ;  /* 0x0000000508097824 */ /* 0x000fc600078e02ff */
[----:B------:R-:W-:Y:S01]  /*0310*/  R2P PR, R24, 0x7e ;  /* 0x0000007e18007804 */ /* 0x000fe20000000000 */
[----:B------:R-:W-:-:S08]  /*0320*/  IMAD.WIDE.U32 R8, R9, 0x4, R6 ;  /* 0x0000000409087825 */ /* 0x000fd000078e0006 */
[----:B------:R-:W2:Y:S04]  /*0330*/  @!P0 LDG.E R18, desc[UR4][R8.64] ;  /* 0x0000000408128981 */ /* 0x000ea8000c1e1900 */
[----:B------:R-:W3:Y:S04]  /*0340*/  @P1 LDG.E R22, desc[UR4][R8.64+0x14] ;  /* 0x0000140408161981 */ /* 0x000ee8000c1e1900 */
[----:B------:R-:W4:Y:S04]  /*0350*/  @!P0 LDG.E R20, desc[UR4][R8.64+0x10] ;  /* 0x0000100408148981 */ /* 0x000f28000c1e1900 */
[----:B------:R-:W4:Y:S04]  /*0360*/  @P2 LDG.E R28, desc[UR4][R8.64+0x28] ;  /* 0x00002804081c2981 */ /* 0x000f28000c1e1900 */
[----:B------:R-:W4:Y:S04]  /*0370*/  @P1 LDG.E R26, desc[UR4][R8.64+0x24] ;  /* 0x00002404081a1981 */ /* 0x000f28000c1e1900 */
[----:B------:R-:W4:Y:S04]  /*0380*/  @P3 LDG.E R21, desc[UR4][R8.64+0x3c] ;  /* 0x00003c0408153981 */ /* 0x000f28000c1e1900 */
[----:B------:R-:W4:Y:S04]  /*0390*/  @P2 LDG.E R19, desc[UR4][R8.64+0x38] ;  /* 0x0000380408132981 */ /* 0x000f28000c1e1900 */
[----:B------:R-:W4:Y:S04]  /*03a0*/  @P4 LDG.E R23, desc[UR4][R8.64+0x50] ;  /* 0x0000500408174981 */ /* 0x000f28000c1e1900 */
[----:B------:R-:W4:Y:S01]  /*03b0*/  @P1 LDG.E R25, desc[UR4][R8.64+0x20] ;  /* 0x0000200408191981 */ /* 0x000f22000c1e1900 */
[----:B--2---:R-:W-:-:S03]  /*03c0*/  @!P0 LOP3.LUT R13, R13, R18, RZ, 0x3c, !PT ;  /* 0x000000120d0d8212 */ /* 0x004fc600078e3cff */
[----:B------:R-:W2:Y:S01]  /*03d0*/  @!P0 LDG.E R18, desc[UR4][R8.64+0x8] ;  /* 0x0000080408128981 */ /* 0x000ea2000c1e1900 */
[----:B---3--:R-:W-:-:S03]  /*03e0*/  @P1 LOP3.LUT R13, R13, R22, RZ, 0x3c, !PT ;  /* 0x000000160d0d1212 */ /* 0x008fc600078e3cff */
[----:B------:R-:W3:Y:S01]  /*03f0*/  @P3 LDG.E R22, desc[UR4][R8.64+0x4c] ;  /* 0x00004c0408163981 */ /* 0x000ee2000c1e1900 */
[----:B----4-:R-:W-:-:S03]  /*0400*/  @!P0 LOP3.LUT R3, R3, R20, RZ, 0x3c, !PT ;  /* 0x0000001403038212 */ /* 0x010fc600078e3cff */
[----:B------:R-:W4:Y:S01]  /*0410*/  @P1 LDG.E R20, desc[UR4][R8.64+0x1c] ;  /* 0x00001c0408141981 */ /* 0x000f22000c1e1900 */
[----:B------:R-:W-:Y:S02]  /*0420*/  @P2 LOP3.LUT R13, R13, R28, RZ, 0x3c, !PT ;  /* 0x0000001c0d0d2212 */ /* 0x000fe400078e3cff */
[----:B------:R-:W-:Y:S02]  /*0430*/  @P1 LOP3.LUT R3, R3, R26, RZ, 0x3c, !PT ;  /* 0x0000001a03031212 */ /* 0x000fe400078e3cff */
[----:B------:R-:W4:Y:S01]  /*0440*/  @P5 LDG.E R26, desc[UR4][R8.64+0x64] ;  /* 0x00006404081a5981 */ /* 0x000f22000c1e1900 */
[----:B------:R-:W-:-:S03]  /*0450*/  @P3 LOP3.LUT R13, R13, R21, RZ, 0x3c, !PT ;  /* 0x000000150d0d3212 */ /* 0x000fc600078e3cff */
[----:B------:R-:W4:Y:S01]  /*0460*/  @!P0 LDG.E R21, desc[UR4][R8.64+0xc] ;  /* 0x00000c0408158981 */ /* 0x000f22000c1e1900 */
[----:B------:R-:W-:-:S03]  /*0470*/  @P2 LOP3.LUT R3, R3, R19, RZ, 0x3c, !PT ;  /* 0x0000001303032212 */ /* 0x000fc600078e3cff */
[----:B------:R-:W4:Y:S01]  /*0480*/  @!P0 LDG.E R19, desc[UR4][R8.64+0x4] ;  /* 0x0000040408138981 */ /* 0x000f22000c1e1900 */
[----:B------:R-:W-:-:S03]  /*0490*/  @P4 LOP3.LUT R13, R13, R23, RZ, 0x3c, !PT ;  /* 0x000000170d0d4212 */ /* 0x000fc600078e3cff */
[----:B------:R-:W4:Y:S01]  /*04a0*/  @P1 LDG.E R23, desc[UR4][R8.64+0x18] ;  /* 0x0000180408171981 */ /* 0x000f22000c1e1900 */
[----:B--2---:R-:W-:-:S03]  /*04b0*/  @!P0 LOP3.LUT R5, R5, R18, RZ, 0x3c, !PT ;  /* 0x0000001205058212 */ /* 0x004fc600078e3cff */
[----:B------:R-:W2:Y:S01]  /*04c0*/  @P2 LDG.E R18, desc[UR4][R8.64+0x30] ;  /* 0x0000300408122981 */ /* 0x000ea2000c1e1900 */
[----:B---3--:R-:W-:-:S03]  /*04d0*/  @P3 LOP3.LUT R3, R3, R22, RZ, 0x3c, !PT ;  /* 0x0000001603033212 */ /* 0x008fc600078e3cff */
[----:B------:R-:W3:Y:S01]  /*04e0*/  @P4 LDG.E R22, desc[UR4][R8.64+0x60] ;  /* 0x0000600408164981 */ /* 0x000ee2000c1e1900 */
[----:B----4-:R-:W-:-:S03]  /*04f0*/  @P1 LOP3.LUT R5, R5, R20, RZ, 0x3c, !PT ;  /* 0x0000001405051212 */ /* 0x010fc600078e3cff */
[----:B------:R-:W4:Y:S01]  /*0500*/  @P3 LDG.E R20, desc[UR4][R8.64+0x44] ;  /* 0x0000440408143981 */ /* 0x000f22000c1e1900 */
[----:B------:R-:W-:-:S03]  /*0510*/  @P5 LOP3.LUT R13, R13, R26, RZ, 0x3c, !PT ;  /* 0x0000001a0d0d5212 */ /* 0x000fc600078e3cff */
[----:B------:R-:W4:Y:S01]  /*0520*/  @P6 LDG.E R26, desc[UR4][R8.64+0x78] ;  /* 0x00007804081a6981 */ /* 0x000f22000c1e1900 */
[----:B------:R-:W-:-:S03]  /*0530*/  @!P0 LOP3.LUT R2, R2, R21, RZ, 0x3c, !PT ;  /* 0x0000001502028212 */ /* 0x000fc600078e3cff */
[----:B------:R-:W4:Y:S01]  /*0540*/  @P2 LDG.E R21, desc[UR4][R8.64+0x34] ;  /* 0x0000340408152981 */ /* 0x000f22000c1e1900 */
[----:B------:R-:W-:-:S03]  /*0550*/  @!P0 LOP3.LUT R4, R4, R19, RZ, 0x3c, !PT ;  /* 0x0000001304048212 */ /* 0x000fc600078e3cff */
[----:B------:R-:W4:Y:S01]  /*0560*/  @P2 LDG.E R19, desc[UR4][R8.64+0x2c] ;  /* 0x00002c0408132981 */ /* 0x000f22000c1e1900 */
[----:B------:R-:W-:Y:S02]  /*0570*/  @P1 LOP3.LUT R2, R2, R25, RZ, 0x3c, !PT ;  /* 0x0000001902021212 */ /* 0x000fe400078e3cff */
[----:B------:R-:W-:Y:S01]  /*0580*/  @P1 LOP3.LUT R4, R4, R23, RZ, 0x3c, !PT ;  /* 0x0000001704041212 */ /* 0x000fe200078e3cff */
[----:B------:R-:W4:Y:S04]  /*0590*/  @P3 LDG.E R25, desc[UR4][R8.64+0x48] ;  /* 0x0000480408193981 */ /* 0x000f28000c1e1900 */
[----:B------:R-:W4:Y:S01]  /*05a0*/  @P3 LDG.E R23, desc[UR4][R8.64+0x40] ;  /* 0x0000400408173981 */ /* 0x000f22000c1e1900 */
[----:B------:R-:W-:Y:S02]  /*05b0*/  LOP3.LUT P0, RZ, R24, 0x80, RZ, 0xc0, !PT ;  /* 0x0000008018ff7812 */ /* 0x000fe4000780c0ff */
[----:B--2---:R-:W-:-:S02]  /*05c0*/  @P2 LOP3.LUT R5, R5, R18, RZ, 0x3c, !PT ;  /* 0x0000001205052212 */ /* 0x004fc400078e3cff */
[----:B------:R-:W2:Y:S01]  /*05d0*/  @P4 LDG.E R18, desc[UR4][R8.64+0x58] ;  /* 0x0000580408124981 */ /* 0x000ea2000c1e1900 */
[----:B---3--:R-:W-:-:S03]  /*05e0*/  @P4 LOP3.LUT R3, R3, R22, RZ, 0x3c, !PT ;  /* 0x0000001603034212 */ /* 0x008fc600078e3cff */
[----:B------:R-:W3:Y:S01]  /*05f0*/  @P5 LDG.E R22, desc[UR4][R8.64+0x74] ;  /* 0x0000740408165981 */ /* 0x000ee2000c1e1900 */
[----:B----4-:R-:W-:-:S03]  /*0600*/  @P3 LOP3.LUT R5, R5, R20, RZ, 0x3c, !PT ;  /* 0x0000001405053212 */ /* 0x010fc600078e3cff */
[----:B------:R-:W4:Y:S01]  /*0610*/  @P5 LDG.E R20, desc[UR4][R8.64+0x6c] ;  /* 0x00006c0408145981 */ /* 0x000f22000c1e1900 */
[----:B------:R-:W-:-:S03]  /*0620*/  @P6 LOP3.LUT R13, R13, R26, RZ, 0x3c, !PT ;  /* 0x0000001a0d0d6212 */ /* 0x000fc600078e3cff */
        /* <DEDUP_REMOVED lines=9> */
[----:B--2---:R-:W-:-:S03]  /*06c0*/  @P4 LOP3.LUT R5, R5, R18, RZ, 0x3c, !PT ;  /* 0x0000001205054212 */ /* 0x004fc600078e3cff */
        /* <DEDUP_REMOVED lines=15> */
[----:B--2---:R-:W-:-:S04]  /*07c0*/  @P6 LOP3.LUT R5, R5, R18, RZ, 0x3c, !PT ;  /* 0x0000001205056212 */ /* 0x004fc800078e3cff */
[----:B---3--:R-:W-:Y:S02]  /*07d0*/  @P0 LOP3.LUT R5, R5, R22, RZ, 0x3c, !PT ;  /* 0x0000001605050212 */ /* 0x008fe400078e3cff */
[----:B----4-:R-:W-:-:S04]  /*07e0*/  @P6 LOP3.LUT R3, R3, R20, RZ, 0x3c, !PT ;  /* 0x0000001403036212 */ /* 0x010fc800078e3cff */
[----:B------:R-:W-:Y:S02]  /*07f0*/  @P0 LOP3.LUT R3, R3, R26, RZ, 0x3c, !PT ;  /* 0x0000001a03030212 */ /* 0x000fe400078e3cff */
[----:B------:R-:W-:Y:S02]  /*0800*/  @P6 LOP3.LUT R2, R2, R21, RZ, 0x3c, !PT ;  /* 0x0000001502026212 */ /* 0x000fe400078e3cff */
[----:B------:R-:W-:Y:S02]  /*0810*/  @P6 LOP3.LUT R4, R4, R19, RZ, 0x3c, !PT ;  /* 0x0000001304046212 */ /* 0x000fe400078e3cff */
[----:B------:R-:W-:Y:S02]  /*0820*/  @P0 LOP3.LUT R2, R2, R25, RZ, 0x3c, !PT ;  /* 0x0000001902020212 */ /* 0x000fe400078e3cff */
[----:B------:R-:W-:Y:S02]  /*0830*/  @P0 LOP3.LUT R4, R4, R23, RZ, 0x3c, !PT ;  /* 0x0000001704040212 */ /* 0x000fe400078e3cff */
[----:B------:R-:W-:-:S13]  /*0840*/  R2P PR, R24.B1, 0x7f ;  /* 0x0000007f18007804 */ /* 0x000fda0000001000 */
[----:B------:R-:W2:Y:S04]  /*0850*/  @P0 LDG.E R18, desc[UR4][R8.64+0xa0] ;  /* 0x0000a00408120981 */ /* 0x000ea8000c1e1900 */
[----:B------:R-:W3:Y:S04]  /*0860*/  @P1 LDG.E R20, desc[UR4][R8.64+0xb4] ;  /* 0x0000b40408141981 */ /* 0x000ee8000c1e1900 */
[----:B------:R-:W4:Y:S04]  /*0870*/  @P2 LDG.E R26, desc[UR4][R8.64+0xc8] ;  /* 0x0000c804081a2981 */ /* 0x000f28000c1e1900 */
[----:B------:R-:W4:Y:S04]  /*0880*/  @P3 LDG.E R28, desc[UR4][R8.64+0xdc] ;  /* 0x0000dc04081c3981 */ /* 0x000f28000c1e1900 */
[----:B------:R-:W4:Y:S04]  /*0890*/  @P0 LDG.E R19, desc[UR4][R8.64+0xa4] ;  /* 0x0000a40408130981 */ /* 0x000f28000c1e1900 */
[----:B------:R-:W4:Y:S04]  /*08a0*/  @P0 LDG.E R22, desc[UR4][R8.64+0xb0] ;  /* 0x0000b00408160981 */ /* 0x000f28000c1e1900 */
[----:B------:R-:W4:Y:S04]  /*08b0*/  @P4 LDG.E R25, desc[UR4][R8.64+0xf0] ;  /* 0x0000f00408194981 */ /* 0x000f28000c1e1900 */
[----:B------:R-:W4:Y:S04]  /*08c0*/  @P0 LDG.E R21, desc[UR4][R8.64+0xac] ;  /* 0x0000ac0408150981 */ /* 0x000f28000c1e1900 */
[----:B------:R-:W4:Y:S01]  /*08d0*/  @P1 LDG.E R23, desc[UR4][R8.64+0xb8] ;  /* 0x0000b80408171981 */ /* 0x000f22000c1e1900 */
[----:B--2---:R-:W-:-:S03]  /*08e0*/  @P0 LOP3.LUT R13, R13, R18, RZ, 0x3c, !PT ;  /* 0x000000120d0d0212 */ /* 0x004fc600078e3cff */
[----:B------:R-:W2:Y:S01]  /*08f0*/  @P1 LDG.E R18, desc[UR4][R8.64+0xbc] ;  /* 0x0000bc0408121981 */ /* 0x000ea2000c1e1900 */
[----:B---3--:R-:W-:-:S03]  /*0900*/  @P1 LOP3.LUT R13, R13, R20, RZ, 0x3c, !PT ;  /* 0x000000140d0d1212 */ /* 0x008fc600078e3cff */
[----:B------:R-:W3:Y:S01]  /*0910*/  @P0 LDG.E R20, desc[UR4][R8.64+0xa8] ;  /* 0x0000a80408140981 */ /* 0x000ee2000c1e1900 */
[----:B----4-:R-:W-:-:S03]  /*0920*/  @P2 LOP3.LUT R13, R13, R26, RZ, 0x3c, !PT ;  /* 0x0000001a0d0d2212 */ /* 0x010fc600078e3cff */
[----:B------:R-:W4:Y:S01]  /*0930*/  @P5 LDG.E R26, desc[UR4][R8.64+0x104] ;  /* 0x00010404081a5981 */ /* 0x000f22000c1e1900 */
[----:B------:R-:W-:Y:S02]  /*0940*/  @P3 LOP3.LUT R13, R13, R28, RZ, 0x3c, !PT ;  /* 0x0000001c0d0d3212 */ /* 0x000fe400078e3cff */
[----:B------:R-:W-:Y:S02]  /*0950*/  @P0 LOP3.LUT R4, R4, R19, RZ, 0x3c, !PT ;  /* 0x0000001304040212 */ /* 0x000fe400078e3cff */
        /* <DEDUP_REMOVED lines=9> */
[----:B---3--:R-:W-:-:S03]  /*09f0*/  @P0 LOP3.LUT R5, R5, R20, RZ, 0x3c, !PT ;  /* 0x0000001405050212 */ /* 0x008fc600078e3cff */
[----:B------:R-:W3:Y:S01]  /*0a00*/  @P1 LDG.E R20, desc[UR4][R8.64+0xc4] ;  /* 0x0000c40408141981 */ /* 0x000ee2000c1e1900 */
[----:B--2---:R-:W-:-:S03]  /*0a10*/  @P1 LOP3.LUT R5, R5, R18, RZ, 0x3c, !PT ;  /* 0x0000001205051212 */ /* 0x004fc600078e3cff */
[----:B------:R-:W2:Y:S01]  /*0a20*/  @P3 LDG.E R18, desc[UR4][R8.64+0xe4] ;  /* 0x0000e40408123981 */ /* 0x000ea2000c1e1900 */
[----:B------:R-:W-:Y:S02]  /*0a30*/  LOP3.LUT P0, RZ, R24, 0x8000, RZ, 0xc0, !PT ;  /* 0x0000800018ff7812 */ /* 0x000fe4000780c0ff */
[----:B----4-:R-:W-:Y:S01]  /*0a40*/  @P5 LOP3.LUT R13, R13, R26, RZ, 0x3c, !PT ;  /* 0x0000001a0d0d5212 */ /* 0x010fe200078e3cff */
[----:B------:R-:W4:Y:S04]  /*0a50*/  @P2 LDG.E R24, desc[UR4][R8.64+0xd8] ;  /* 0x0000d80408182981 */ /* 0x000f28000c1e1900 */
[----:B------:R-:W4:Y:S01]  /*0a60*/  @P6 LDG.E R26, desc[UR4][R8.64+0x118] ;  /* 0x00011804081a6981 */ /* 0x000f22000c1e1900 */
[----:B------:R-:W-:Y:S02]  /*0a70*/  @P1 LOP3.LUT R2, R2, R19, RZ, 0x3c, !PT ;  /* 0x0000001302021212 */ /* 0x000fe400078e3cff */
[----:B------:R-:W-:Y:S01]  /*0a80*/  @P2 LOP3.LUT R5, R5, R22, RZ, 0x3c, !PT ;  /* 0x0000001605052212 */ /* 0x000fe200078e3cff */
[----:B------:R-:W4:Y:S04]  /*0a90*/  @P3 LDG.E R19, desc[UR4][R8.64+0xe8] ;  /* 0x0000e80408133981 */ /* 0x000f28000c1e1900 */
[----:B------:R-:W4:Y:S01]  /*0aa0*/  @P4 LDG.E R22, desc[UR4][R8.64+0xf8] ;  /* 0x0000f80408164981 */ /* 0x000f22000c1e1900 */
[----:B------:R-:W-:-:S03]  /*0ab0*/  @P2 LOP3.LUT R4, R4, R21, RZ, 0x3c, !PT ;  /* 0x0000001504042212 */ /* 0x000fc600078e3cff */
[----:B------:R-:W4:Y:S01]  /*0ac0*/  @P4 LDG.E R21, desc[UR4][R8.64+0xf4] ;  /* 0x0000f40408154981 */ /* 0x000f22000c1e1900 */
[----:B------:R-:W-:-:S03]  /*0ad0*/  @P2 LOP3.LUT R2, R2, R23, RZ, 0x3c, !PT ;  /* 0x0000001702022212 */ /* 0x000fc600078e3cff */
[----:B------:R-:W4:Y:S01]  /*0ae0*/  @P4 LDG.E R23, desc[UR4][R8.64+0xfc] ;  /* 0x0000fc0408174981 */ /* 0x000f22000c1e1900 */
[----:B------:R-:W-:-:S03]  /*0af0*/  @P3 LOP3.LUT R4, R4, R25, RZ, 0x3c, !PT ;  /* 0x0000001904043212 */ /* 0x000fc600078e3cff */
[----:B------:R-:W4:Y:S04]  /*0b00*/  @P5 LDG.E R25, desc[UR4][R8.64+0x108] ;  /* 0x0001080408195981 */ /* 0x000f28000c1e1900 */
[----:B------:R-:W4:Y:S01]  /*0b10*/  @P0 LDG.E R27, desc[UR4][R8.64+0x138] ;  /* 0x00013804081b0981 */ /* 0x000f22000c1e1900 */
[----:B---3--:R-:W-:-:S03]  /*0b20*/  @P1 LOP3.LUT R3, R3, R20, RZ, 0x3c, !PT ;  /* 0x0000001403031212 */ /* 0x008fc600078e3cff */
[----:B------:R-:W3:Y:S01]  /*0b30*/  @P3 LDG.E R20, desc[UR4][R8.64+0xec] ;  /* 0x0000ec0408143981 */ /* 0x000ee2000c1e1900 */
[----:B--2---:R-:W-:-:S03]  /*0b40*/  @P3 LOP3.LUT R5, R5, R18, RZ, 0x3c, !PT ;  /* 0x0000001205053212 */ /* 0x004fc600078e3cff */
[----:B------:R-:W2:Y:S01]  /*0b50*/  @P5 LDG.E R18, desc[UR4][R8.64+0x10c] ;  /* 0x00010c0408125981 */ /* 0x000ea2000c1e1900 */
        /* <DEDUP_REMOVED lines=22> */
[----:B------:R-:W-:-:S05]  /*0cc0*/  VIADD R17, R17, 0x10 ;  /* 0x0000001011117836 */ /* 0x000fca0000000000 */
[----:B------:R-:W-:Y:S02]  /*0cd0*/  ISETP.NE.AND P1, PT, R17, 0x20, PT ;  /* 0x000000201100780c */ /* 0x000fe40003f25270 */
[----:B------:R-:W-:Y:S02]  /*0ce0*/  @P5 LOP3.LUT R2, R2, R19, RZ, 0x3c, !PT ;  /* 0x0000001302025212 */ /* 0x000fe400078e3cff */
[----:B------:R-:W-:Y:S02]  /*0cf0*/  @P6 LOP3.LUT R4, R4, R21, RZ, 0x3c, !PT ;  /* 0x0000001504046212 */ /* 0x000fe400078e3cff */
[----:B------:R-:W-:Y:S02]  /*0d00*/  @P6 LOP3.LUT R5, R5, R22, RZ, 0x3c, !PT ;  /* 0x0000001605056212 */ /* 0x000fe400078e3cff */
[----:B------:R-:W-:Y:S02]  /*0d10*/  @P6 LOP3.LUT R2, R2, R23, RZ, 0x3c, !PT ;  /* 0x0000001702026212 */ /* 0x000fe400078e3cff */
[----:B------:R-:W-:-:S02]  /*0d20*/  @P0 LOP3.LUT R4, R4, R25, RZ, 0x3c, !PT ;  /* 0x0000001904040212 */ /* 0x000fc400078e3cff */
[----:B------:R-:W-:Y:S02]  /*0d30*/  @P0 LOP3.LUT R2, R2, R27, RZ, 0x3c, !PT ;  /* 0x0000001b02020212 */ /* 0x000fe400078e3cff */
[----:B---3--:R-:W-:-:S04]  /*0d40*/  @P5 LOP3.LUT R3, R3, R20, RZ, 0x3c, !PT ;  /* 0x0000001403035212 */ /* 0x008fc800078e3cff */
[----:B--2---:R-:W-:Y:S02]  /*0d50*/  @P6 LOP3.LUT R3, R3, R18, RZ, 0x3c, !PT ;  /* 0x0000001203036212 */ /* 0x004fe400078e3cff */
[----:B----4-:R-:W-:Y:S02]  /*0d60*/  @P0 LOP3.LUT R5, R5, R24, RZ, 0x3c, !PT ;  /* 0x0000001805050212 */ /* 0x010fe400078e3cff */
[----:B------:R-:W-:Y:S01]  /*0d70*/  @P0 LOP3.LUT R3, R3, R26, RZ, 0x3c, !PT ;  /* 0x0000001a03030212 */ /* 0x000fe200078e3cff */
[----:B------:R-:W-:Y:S06]  /*0d80*/  @P1 BRA `(.L_x_40) ;  /* 0xfffffff400481947 */ /* 0x000fec000383ffff */
[----:B------:R-:W-:-:S05]  /*0d90*/  VIADD R15, R15, 0x1 ;  /* 0x000000010f0f7836 */ /* 0x000fca0000000000 */
[----:B------:R-:W-:-:S13]  /*0da0*/  ISETP.NE.AND P0, PT, R15, 0x5, PT ;  /* 0x000000050f00780c */ /* 0x000fda0003f05270 */
[----:B------:R-:W-:Y:S05]  /*0db0*/  @P0 BRA `(.L_x_41) ;  /* 0xfffffff400240947 */ /* 0x000fea000383ffff */
[----:B------:R-:W0:Y:S01]  /*0dc0*/  LDC.64 R8, c[0x0][0x388] ;  /* 0x0000e200ff087b82 */ /* 0x000e220000000a00 */
[----:B------:R-:W-:Y:S01]  /*0dd0*/  VIADD R12, R12, 0x1 ;  /* 0x000000010c0c7836 */ /* 0x000fe20000000000 */
[----:B------:R-:W-:-:S04]  /*0de0*/  LOP3.LUT R15, R0, 0x3, RZ, 0xc0, !PT ;  /* 0x00000003000f7812 */ /* 0x000fc800078ec0ff */
[----:B------:R-:W-:Y:S01]  /*0df0*/  ISETP.GE.U32.AND P0, PT, R12, R15, PT ;  /* 0x0000000f0c00720c */ /* 0x000fe20003f06070 */
[----:B0-----:R-:W-:-:S05]  /*0e00*/  IMAD.WIDE.U32 R8, R14, 0x30, R8 ;  /* 0x000000300e087825 */ /* 0x001fca00078e0008 */
[----:B------:R0:W-:Y:S04]  /*0e10*/  STG.E.64 desc[UR4][R8.64+0x8], R4 ;  /* 0x0000080408007986 */ /* 0x0001e8000c101b04 */
[----:B------:R0:W-:Y:S04]  /*0e20*/  STG.E.64 desc[UR4][R8.64+0x10], R2 ;  /* 0x0000100208007986 */ /* 0x0001e8000c101b04 */
[----:B------:R0:W-:Y:S01]  /*0e30*/  STG.E desc[UR4][R8.64+0x4], R13 ;  /* 0x0000040d08007986 */ /* 0x0001e2000c101904 */
[----:B------:R-:W-:Y:S05]  /*0e40*/  @!P0 BRA `(.L_x_42) ;  /* 0xfffffff000f08947 */ /* 0x000fea000383ffff */
.L_x_39:
[----:B------:R-:W-:Y:S05]  /*0e50*/  BSYNC.RECONVERGENT B1 ;  /* 0x0000000000017941 */ /* 0x000fea0003800200 */
.L_x_38:
[----:B------:R-:W-:Y:S01]  /*0e60*/  ISETP.GT.U32.AND P0, PT, R0, 0x3, PT ;  /* 0x000000030000780c */ /* 0x000fe20003f04070 */
[----:B------:R-:W-:Y:S01]  /*0e70*/  VIADD R10, R10, 0x1 ;  /* 0x000000010a0a7836 */ /* 0x000fe20000000000 */
[--C-:B------:R-:W-:Y:S02]  /*0e80*/  SHF.R.U64 R0, R0, 0x2, R11.reuse ;  /* 0x0000000200007819 */ /* 0x100fe4000000120b */
[----:B------:R-:W-:Y:S02]  /*0e90*/  ISETP.GT.U32.AND.EX P0, PT, R11, RZ, PT, P0 ;  /* 0x000000ff0b00720c */ /* 0x000fe40003f04100 */
[----:B------:R-:W-:-:S11]  /*0ea0*/  SHF.R.U32.HI R11, RZ, 0x2, R11 ;  /* 0x00000002ff0b7819 */ /* 0x000fd6000001160b */
[----:B------:R-:W-:Y:S05]  /*0eb0*/  @P0 BRA `(.L_x_43) ;  /* 0xfffffff000b40947 */ /* 0x000fea000383ffff */
.L_x_37:
[----:B------:R-:W-:Y:S05]  /*0ec0*/  BSYNC.RECONVERGENT B0 ;  /* 0x0000000000007941 */ /* 0x000fea0003800200 */
.L_x_36:
[----:B0-----:R-:W0:Y:S01]  /*0ed0*/  S2R R5, SR_TID.X ;  /* 0x0000000000057919 */ /* 0x001e220000002100 */
[----:B------:R-:W0:Y:S02]  /*0ee0*/  LDC.64 R2, c[0x0][0x388] ;  /* 0x0000e200ff027b82 */ /* 0x000e240000000a00 */
[----:B0-----:R-:W-:-:S05]  /*0ef0*/  IMAD.WIDE.U32 R2, R5, 0x30, R2 ;  /* 0x0000003005027825 */ /* 0x001fca00078e0002 */
[----:B------:R-:W-:Y:S04]  /*0f00*/  STG.E.64 desc[UR4][R2.64+0x18], RZ ;  /* 0x000018ff02007986 */ /* 0x000fe8000c101b04 */
[----:B------:R-:W-:Y:S04]  /*0f10*/  STG.E desc[UR4][R2.64+0x20], RZ ;  /* 0x000020ff02007986 */ /* 0x000fe8000c101904 */
[----:B------:R-:W-:Y:S01]  /*0f20*/  STG.E.64 desc[UR4][R2.64+0x28], RZ ;  /* 0x000028ff02007986 */ /* 0x000fe2000c101b04 */
[----:B------:R-:W-:Y:S05]  /*0f30*/  EXIT ;  /* 0x000000000000794d */ /* 0x000fea0003800000 */
.L_x_44:
        /* <DEDUP_REMOVED lines=12> */
.L_x_48:


//--------------------- .nv.global.init           --------------------------
	.section	.nv.global.init,"aw",@progbits
	.align	4
.nv.global.init:
	.type		__cudart_i2opi_f,@object
	.size		__cudart_i2opi_f,(mrg32k3aM1SubSeq - __cudart_i2opi_f)
__cudart_i2opi_f:
        /*0000*/ 	.byte	0x41, 0x90, 0x43, 0x3c, 0x99, 0x95, 0x62, 0xdb, 0xc0, 0xdd, 0x34, 0xf5, 0xd1, 0x57, 0x27, 0xfc
        /*0010*/ 	.byte	0x29, 0x15, 0x44, 0x4e, 0x6e, 0x83, 0xf9, 0xa2
	.type		mrg32k3aM1SubSeq,@object
	.size		mrg32k3aM1SubSeq,(mrg32k3aM2SubSeq - mrg32k3aM1SubSeq)
mrg32k3aM1SubSeq:
        /*0018*/ 	.byte	0x0b, 0xcc, 0xee, 0x04, 0x73, 0x29, 0x8b, 0x6f, 0xf6, 0x53, 0x03, 0xf6, 0x23, 0xf6, 0xea, 0xda
        /* <DEDUP_REMOVED lines=125> */
	.type		mrg32k3aM2SubSeq,@object
	.size		mrg32k3aM2SubSeq,(mrg32k3aM1 - mrg32k3aM2SubSeq)
mrg32k3aM2SubSeq:
        /* <DEDUP_REMOVED lines=126> */
	.type		mrg32k3aM1,@object
	.size		mrg32k3aM1,(mrg32k3aM1Seq - mrg32k3aM1)
mrg32k3aM1:
        /* <DEDUP_REMOVED lines=144> */
	.type		mrg32k3aM1Seq,@object
	.size		mrg32k3aM1Seq,(mrg32k3aM2 - mrg32k3aM1Seq)
mrg32k3aM1Seq:
        /* <DEDUP_REMOVED lines=144> */
	.type		mrg32k3aM2,@object
	.size		mrg32k3aM2,(mrg32k3aM2Seq - mrg32k3aM2)
mrg32k3aM2:
        /* <DEDUP_REMOVED lines=144> */
	.type		mrg32k3aM2Seq,@object
	.size		mrg32k3aM2Seq,(precalc_xorwow_matrix - mrg32k3aM2Seq)
mrg32k3aM2Seq:
        /* <DEDUP_REMOVED lines=144> */
	.type		precalc_xorwow_matrix,@object
	.size		precalc_xorwow_matrix,(precalc_xorwow_offset_matrix - precalc_xorwow_matrix)
precalc_xorwow_matrix:
        /* <DEDUP_REMOVED lines=6400> */
	.type		precalc_xorwow_offset_matrix,@object
	.size		precalc_xorwow_offset_matrix,(.L_1 - precalc_xorwow_offset_matrix)
precalc_xorwow_offset_matrix:
        /* <DEDUP_REMOVED lines=6400> */
.L_1:


//--------------------- .nv.shared.reserved.0     --------------------------
	.section	.nv.shared.reserved.0,"aw",@nobits
	.weak		__nv_reservedSMEM_offset_0_alias
	.size		__nv_reservedSMEM_offset_0_alias, 0, 64
	.other		__nv_reservedSMEM_offset_0_alias,@"STO_CUDA_RESERVED_SHARED STV_DEFAULT"
__nv_reservedSMEM_offset_0_alias:
	.zero		0
	.zero		64


//--------------------- .nv.constant0.mcmc        --------------------------
	.section	.nv.constant0.mcmc,"a",@progbits
	.sectionflags	@""
	.align	4
.nv.constant0.mcmc:
	.zero		944


//--------------------- .nv.constant0.init        --------------------------
	.section	.nv.constant0.init,"a",@progbits
	.sectionflags	@""
	.align	4
.nv.constant0.init:
	.zero		912


//--------------------- SYMBOLS --------------------------

	.type		.nv.reservedSmem.offset0,@object
	.size		.nv.reservedSmem.offset0,0x4
	.type		malloc,@function
	.type		free,@function
